//
// Generated by NVIDIA NVVM Compiler
//
// Compiler Build ID: CL-36424714
// Cuda compilation tools, release 13.0, V13.0.88
// Based on NVVM 20.0.0
//

.version 9.0
.target sm_100
.address_size 64

	// .globl	_Z5mxmV1iPKfS0_Pf
// _ZZ5mxmV2iPKfS0_PfE3s_A has been demoted
// _ZZ5mxmV2iPKfS0_PfE3s_B has been demoted
// _ZZ5mxmV3iPKfS0_PfE3s_A has been demoted
// _ZZ5mxmV3iPKfS0_PfE3s_B has been demoted

.visible .entry _Z5mxmV1iPKfS0_Pf(
	.param .u32 _Z5mxmV1iPKfS0_Pf_param_0,
	.param .u64 .ptr .align 1 _Z5mxmV1iPKfS0_Pf_param_1,
	.param .u64 .ptr .align 1 _Z5mxmV1iPKfS0_Pf_param_2,
	.param .u64 .ptr .align 1 _Z5mxmV1iPKfS0_Pf_param_3
)
{
	.reg .pred 	%p<10>;
	.reg .b32 	%r<39>;
	.reg .b32 	%f<68>;
	.reg .b64 	%rd<67>;

	ld.param.u32 	%r17, [_Z5mxmV1iPKfS0_Pf_param_0];
	ld.param.u64 	%rd14, [_Z5mxmV1iPKfS0_Pf_param_1];
	ld.param.u64 	%rd15, [_Z5mxmV1iPKfS0_Pf_param_2];
	cvta.to.global.u64 	%rd1, %rd15;
	cvta.to.global.u64 	%rd2, %rd14;
	mov.u32 	%r18, %tid.x;
	mov.u32 	%r19, %ntid.x;
	mov.u32 	%r20, %ctaid.x;
	mad.lo.s32 	%r1, %r19, %r20, %r18;
	mov.u32 	%r21, %tid.y;
	mov.u32 	%r22, %ntid.y;
	mov.u32 	%r23, %ctaid.y;
	mad.lo.s32 	%r2, %r22, %r23, %r21;
	setp.lt.s32 	%p1, %r17, 1;
	mov.f32 	%f67, 0f00000000;
	@%p1 bra 	$L__BB0_12;
	mul.lo.s32 	%r3, %r2, %r17;
	and.b32  	%r4, %r17, 7;
	setp.lt.u32 	%p2, %r17, 8;
	mov.f32 	%f67, 0f00000000;
	mov.b32 	%r37, 0;
	@%p2 bra 	$L__BB0_4;
	and.b32  	%r37, %r17, 2147483640;
	neg.s32 	%r35, %r37;
	mul.wide.u32 	%rd16, %r17, 4;
	add.s64 	%rd3, %rd1, %rd16;
	mul.wide.u32 	%rd17, %r17, 8;
	add.s64 	%rd4, %rd1, %rd17;
	mul.wide.u32 	%rd18, %r17, 12;
	add.s64 	%rd5, %rd1, %rd18;
	mul.wide.u32 	%rd19, %r17, 16;
	add.s64 	%rd6, %rd1, %rd19;
	mul.wide.u32 	%rd20, %r17, 20;
	add.s64 	%rd7, %rd1, %rd20;
	mul.wide.u32 	%rd21, %r17, 24;
	add.s64 	%rd8, %rd1, %rd21;
	mul.wide.u32 	%rd22, %r17, 28;
	add.s64 	%rd9, %rd1, %rd22;
	mul.wide.u32 	%rd23, %r3, 4;
	add.s64 	%rd24, %rd23, %rd2;
	add.s64 	%rd66, %rd24, 16;
	mov.f32 	%f67, 0f00000000;
	mov.u32 	%r34, %r1;
$L__BB0_3:
	.pragma "nounroll";
	mul.wide.s32 	%rd25, %r34, 4;
	add.s64 	%rd26, %rd3, %rd25;
	add.s64 	%rd27, %rd4, %rd25;
	add.s64 	%rd28, %rd5, %rd25;
	add.s64 	%rd29, %rd6, %rd25;
	add.s64 	%rd30, %rd7, %rd25;
	add.s64 	%rd31, %rd8, %rd25;
	add.s64 	%rd32, %rd9, %rd25;
	add.s64 	%rd33, %rd1, %rd25;
	ld.global.nc.f32 	%f17, [%rd66+-16];
	ld.global.nc.f32 	%f18, [%rd33];
	fma.rn.f32 	%f19, %f17, %f18, %f67;
	ld.global.nc.f32 	%f20, [%rd66+-12];
	ld.global.nc.f32 	%f21, [%rd26];
	fma.rn.f32 	%f22, %f20, %f21, %f19;
	ld.global.nc.f32 	%f23, [%rd66+-8];
	ld.global.nc.f32 	%f24, [%rd27];
	fma.rn.f32 	%f25, %f23, %f24, %f22;
	ld.global.nc.f32 	%f26, [%rd66+-4];
	ld.global.nc.f32 	%f27, [%rd28];
	fma.rn.f32 	%f28, %f26, %f27, %f25;
	ld.global.nc.f32 	%f29, [%rd66];
	ld.global.nc.f32 	%f30, [%rd29];
	fma.rn.f32 	%f31, %f29, %f30, %f28;
	ld.global.nc.f32 	%f32, [%rd66+4];
	ld.global.nc.f32 	%f33, [%rd30];
	fma.rn.f32 	%f34, %f32, %f33, %f31;
	ld.global.nc.f32 	%f35, [%rd66+8];
	ld.global.nc.f32 	%f36, [%rd31];
	fma.rn.f32 	%f37, %f35, %f36, %f34;
	ld.global.nc.f32 	%f38, [%rd66+12];
	ld.global.nc.f32 	%f39, [%rd32];
	fma.rn.f32 	%f67, %f38, %f39, %f37;
	add.s32 	%r35, %r35, 8;
	shl.b32 	%r25, %r17, 3;
	add.s32 	%r34, %r34, %r25;
	add.s64 	%rd66, %rd66, 32;
	setp.ne.s32 	%p3, %r35, 0;
	@%p3 bra 	$L__BB0_3;
$L__BB0_4:
	setp.eq.s32 	%p4, %r4, 0;
	@%p4 bra 	$L__BB0_12;
	and.b32  	%r12, %r17, 3;
	setp.lt.u32 	%p5, %r4, 4;
	@%p5 bra 	$L__BB0_7;
	add.s32 	%r26, %r37, %r3;
	mul.wide.u32 	%rd34, %r26, 4;
	add.s64 	%rd35, %rd2, %rd34;
	ld.global.nc.f32 	%f41, [%rd35];
	mad.lo.s32 	%r27, %r37, %r17, %r1;
	mul.wide.s32 	%rd36, %r27, 4;
	add.s64 	%rd37, %rd1, %rd36;
	ld.global.nc.f32 	%f42, [%rd37];
	fma.rn.f32 	%f43, %f41, %f42, %f67;
	cvt.u64.u32 	%rd38, %r3;
	cvt.u64.u32 	%rd39, %r37;
	add.s64 	%rd40, %rd39, %rd38;
	shl.b64 	%rd41, %rd40, 2;
	add.s64 	%rd42, %rd2, %rd41;
	ld.global.nc.f32 	%f44, [%rd42+4];
	mul.wide.u32 	%rd43, %r17, 4;
	add.s64 	%rd44, %rd37, %rd43;
	ld.global.nc.f32 	%f45, [%rd44];
	fma.rn.f32 	%f46, %f44, %f45, %f43;
	ld.global.nc.f32 	%f47, [%rd42+8];
	add.s64 	%rd45, %rd44, %rd43;
	ld.global.nc.f32 	%f48, [%rd45];
	fma.rn.f32 	%f49, %f47, %f48, %f46;
	ld.global.nc.f32 	%f50, [%rd42+12];
	add.s64 	%rd46, %rd45, %rd43;
	ld.global.nc.f32 	%f51, [%rd46];
	fma.rn.f32 	%f67, %f50, %f51, %f49;
	add.s32 	%r37, %r37, 4;
$L__BB0_7:
	setp.eq.s32 	%p6, %r12, 0;
	@%p6 bra 	$L__BB0_12;
	setp.eq.s32 	%p7, %r12, 1;
	@%p7 bra 	$L__BB0_10;
	add.s32 	%r28, %r37, %r3;
	mul.wide.u32 	%rd47, %r28, 4;
	add.s64 	%rd48, %rd2, %rd47;
	ld.global.nc.f32 	%f53, [%rd48];
	mad.lo.s32 	%r29, %r37, %r17, %r1;
	mul.wide.s32 	%rd49, %r29, 4;
	add.s64 	%rd50, %rd1, %rd49;
	ld.global.nc.f32 	%f54, [%rd50];
	fma.rn.f32 	%f55, %f53, %f54, %f67;
	cvt.u64.u32 	%rd51, %r3;
	cvt.u64.u32 	%rd52, %r37;
	add.s64 	%rd53, %rd52, %rd51;
	shl.b64 	%rd54, %rd53, 2;
	add.s64 	%rd55, %rd2, %rd54;
	ld.global.nc.f32 	%f56, [%rd55+4];
	mul.wide.u32 	%rd56, %r17, 4;
	add.s64 	%rd57, %rd50, %rd56;
	ld.global.nc.f32 	%f57, [%rd57];
	fma.rn.f32 	%f67, %f56, %f57, %f55;
	add.s32 	%r37, %r37, 2;
$L__BB0_10:
	and.b32  	%r30, %r17, 1;
	setp.eq.b32 	%p8, %r30, 1;
	not.pred 	%p9, %p8;
	@%p9 bra 	$L__BB0_12;
	add.s32 	%r31, %r37, %r3;
	mul.wide.u32 	%rd58, %r31, 4;
	add.s64 	%rd59, %rd2, %rd58;
	ld.global.nc.f32 	%f58, [%rd59];
	mad.lo.s32 	%r32, %r37, %r17, %r1;
	mul.wide.s32 	%rd60, %r32, 4;
	add.s64 	%rd61, %rd1, %rd60;
	ld.global.nc.f32 	%f59, [%rd61];
	fma.rn.f32 	%f67, %f58, %f59, %f67;
$L__BB0_12:
	ld.param.u64 	%rd65, [_Z5mxmV1iPKfS0_Pf_param_3];
	cvta.to.global.u64 	%rd62, %rd65;
	mad.lo.s32 	%r33, %r2, %r17, %r1;
	mul.wide.s32 	%rd63, %r33, 4;
	add.s64 	%rd64, %rd62, %rd63;
	st.global.f32 	[%rd64], %f67;
	ret;

}
	// .globl	_Z5mxmV2iPKfS0_Pf
.visible .entry _Z5mxmV2iPKfS0_Pf(
	.param .u32 _Z5mxmV2iPKfS0_Pf_param_0,
	.param .u64 .ptr .align 1 _Z5mxmV2iPKfS0_Pf_param_1,
	.param .u64 .ptr .align 1 _Z5mxmV2iPKfS0_Pf_param_2,
	.param .u64 .ptr .align 1 _Z5mxmV2iPKfS0_Pf_param_3
)
{
	.reg .pred 	%p<3>;
	.reg .b32 	%r<32>;
	.reg .b32 	%f<105>;
	.reg .b64 	%rd<13>;
	// demoted variable
	.shared .align 4 .b8 _ZZ5mxmV2iPKfS0_PfE3s_A[4096];
	// demoted variable
	.shared .align 4 .b8 _ZZ5mxmV2iPKfS0_PfE3s_B[4096];
	ld.param.u32 	%r18, [_Z5mxmV2iPKfS0_Pf_param_0];
	ld.param.u64 	%rd3, [_Z5mxmV2iPKfS0_Pf_param_1];
	ld.param.u64 	%rd4, [_Z5mxmV2iPKfS0_Pf_param_2];
	ld.param.u64 	%rd5, [_Z5mxmV2iPKfS0_Pf_param_3];
	mov.u32 	%r1, %tid.x;
	mov.u32 	%r19, %ntid.x;
	mov.u32 	%r20, %ctaid.x;
	mad.lo.s32 	%r2, %r19, %r20, %r1;
	mov.u32 	%r3, %tid.y;
	mov.u32 	%r21, %ntid.y;
	mov.u32 	%r22, %ctaid.y;
	mad.lo.s32 	%r4, %r21, %r22, %r3;
	setp.lt.s32 	%p1, %r18, 1;
	mov.f32 	%f104, 0f00000000;
	@%p1 bra 	$L__BB1_3;
	shl.b32 	%r24, %r3, 7;
	mov.u32 	%r25, _ZZ5mxmV2iPKfS0_PfE3s_A;
	add.s32 	%r5, %r25, %r24;
	shl.b32 	%r26, %r1, 2;
	add.s32 	%r6, %r5, %r26;
	mov.u32 	%r27, _ZZ5mxmV2iPKfS0_PfE3s_B;
	add.s32 	%r8, %r27, %r26;
	add.s32 	%r7, %r8, %r24;
	mad.lo.s32 	%r30, %r3, %r18, %r2;
	shl.b32 	%r10, %r18, 5;
	mad.lo.s32 	%r29, %r4, %r18, %r1;
	cvta.to.global.u64 	%rd1, %rd3;
	cvta.to.global.u64 	%rd2, %rd4;
	mov.f32 	%f104, 0f00000000;
	mov.b32 	%r31, 0;
$L__BB1_2:
	mul.wide.u32 	%rd6, %r29, 4;
	add.s64 	%rd7, %rd1, %rd6;
	ld.global.nc.f32 	%f6, [%rd7];
	st.shared.f32 	[%r6], %f6;
	mul.wide.u32 	%rd8, %r30, 4;
	add.s64 	%rd9, %rd2, %rd8;
	ld.global.nc.f32 	%f7, [%rd9];
	st.shared.f32 	[%r7], %f7;
	bar.sync 	0;
	ld.shared.f32 	%f8, [%r5];
	ld.shared.f32 	%f9, [%r8];
	fma.rn.f32 	%f10, %f8, %f9, %f104;
	ld.shared.f32 	%f11, [%r5+4];
	ld.shared.f32 	%f12, [%r8+128];
	fma.rn.f32 	%f13, %f11, %f12, %f10;
	ld.shared.f32 	%f14, [%r5+8];
	ld.shared.f32 	%f15, [%r8+256];
	fma.rn.f32 	%f16, %f14, %f15, %f13;
	ld.shared.f32 	%f17, [%r5+12];
	ld.shared.f32 	%f18, [%r8+384];
	fma.rn.f32 	%f19, %f17, %f18, %f16;
	ld.shared.f32 	%f20, [%r5+16];
	ld.shared.f32 	%f21, [%r8+512];
	fma.rn.f32 	%f22, %f20, %f21, %f19;
	ld.shared.f32 	%f23, [%r5+20];
	ld.shared.f32 	%f24, [%r8+640];
	fma.rn.f32 	%f25, %f23, %f24, %f22;
	ld.shared.f32 	%f26, [%r5+24];
	ld.shared.f32 	%f27, [%r8+768];
	fma.rn.f32 	%f28, %f26, %f27, %f25;
	ld.shared.f32 	%f29, [%r5+28];
	ld.shared.f32 	%f30, [%r8+896];
	fma.rn.f32 	%f31, %f29, %f30, %f28;
	ld.shared.f32 	%f32, [%r5+32];
	ld.shared.f32 	%f33, [%r8+1024];
	fma.rn.f32 	%f34, %f32, %f33, %f31;
	ld.shared.f32 	%f35, [%r5+36];
	ld.shared.f32 	%f36, [%r8+1152];
	fma.rn.f32 	%f37, %f35, %f36, %f34;
	ld.shared.f32 	%f38, [%r5+40];
	ld.shared.f32 	%f39, [%r8+1280];
	fma.rn.f32 	%f40, %f38, %f39, %f37;
	ld.shared.f32 	%f41, [%r5+44];
	ld.shared.f32 	%f42, [%r8+1408];
	fma.rn.f32 	%f43, %f41, %f42, %f40;
	ld.shared.f32 	%f44, [%r5+48];
	ld.shared.f32 	%f45, [%r8+1536];
	fma.rn.f32 	%f46, %f44, %f45, %f43;
	ld.shared.f32 	%f47, [%r5+52];
	ld.shared.f32 	%f48, [%r8+1664];
	fma.rn.f32 	%f49, %f47, %f48, %f46;
	ld.shared.f32 	%f50, [%r5+56];
	ld.shared.f32 	%f51, [%r8+1792];
	fma.rn.f32 	%f52, %f50, %f51, %f49;
	ld.shared.f32 	%f53, [%r5+60];
	ld.shared.f32 	%f54, [%r8+1920];
	fma.rn.f32 	%f55, %f53, %f54, %f52;
	ld.shared.f32 	%f56, [%r5+64];
	ld.shared.f32 	%f57, [%r8+2048];
	fma.rn.f32 	%f58, %f56, %f57, %f55;
	ld.shared.f32 	%f59, [%r5+68];
	ld.shared.f32 	%f60, [%r8+2176];
	fma.rn.f32 	%f61, %f59, %f60, %f58;
	ld.shared.f32 	%f62, [%r5+72];
	ld.shared.f32 	%f63, [%r8+2304];
	fma.rn.f32 	%f64, %f62, %f63, %f61;
	ld.shared.f32 	%f65, [%r5+76];
	ld.shared.f32 	%f66, [%r8+2432];
	fma.rn.f32 	%f67, %f65, %f66, %f64;
	ld.shared.f32 	%f68, [%r5+80];
	ld.shared.f32 	%f69, [%r8+2560];
	fma.rn.f32 	%f70, %f68, %f69, %f67;
	ld.shared.f32 	%f71, [%r5+84];
	ld.shared.f32 	%f72, [%r8+2688];
	fma.rn.f32 	%f73, %f71, %f72, %f70;
	ld.shared.f32 	%f74, [%r5+88];
	ld.shared.f32 	%f75, [%r8+2816];
	fma.rn.f32 	%f76, %f74, %f75, %f73;
	ld.shared.f32 	%f77, [%r5+92];
	ld.shared.f32 	%f78, [%r8+2944];
	fma.rn.f32 	%f79, %f77, %f78, %f76;
	ld.shared.f32 	%f80, [%r5+96];
	ld.shared.f32 	%f81, [%r8+3072];
	fma.rn.f32 	%f82, %f80, %f81, %f79;
	ld.shared.f32 	%f83, [%r5+100];
	ld.shared.f32 	%f84, [%r8+3200];
	fma.rn.f32 	%f85, %f83, %f84, %f82;
	ld.shared.f32 	%f86, [%r5+104];
	ld.shared.f32 	%f87, [%r8+3328];
	fma.rn.f32 	%f88, %f86, %f87, %f85;
	ld.shared.f32 	%f89, [%r5+108];
	ld.shared.f32 	%f90, [%r8+3456];
	fma.rn.f32 	%f91, %f89, %f90, %f88;
	ld.shared.f32 	%f92, [%r5+112];
	ld.shared.f32 	%f93, [%r8+3584];
	fma.rn.f32 	%f94, %f92, %f93, %f91;
	ld.shared.f32 	%f95, [%r5+116];
	ld.shared.f32 	%f96, [%r8+3712];
	fma.rn.f32 	%f97, %f95, %f96, %f94;
	ld.shared.f32 	%f98, [%r5+120];
	ld.shared.f32 	%f99, [%r8+3840];
	fma.rn.f32 	%f100, %f98, %f99, %f97;
	ld.shared.f32 	%f101, [%r5+124];
	ld.shared.f32 	%f102, [%r8+3968];
	fma.rn.f32 	%f104, %f101, %f102, %f100;
	add.s32 	%r31, %r31, 32;
	add.s32 	%r30, %r30, %r10;
	add.s32 	%r29, %r29, 32;
	setp.lt.s32 	%p2, %r31, %r18;
	@%p2 bra 	$L__BB1_2;
$L__BB1_3:
	cvta.to.global.u64 	%rd10, %rd5;
	mad.lo.s32 	%r28, %r4, %r18, %r2;
	mul.wide.s32 	%rd11, %r28, 4;
	add.s64 	%rd12, %rd10, %rd11;
	st.global.f32 	[%rd12], %f104;
	ret;

}
	// .globl	_Z5mxmV3iPKfS0_Pf
.visible .entry _Z5mxmV3iPKfS0_Pf(
	.param .u32 _Z5mxmV3iPKfS0_Pf_param_0,
	.param .u64 .ptr .align 1 _Z5mxmV3iPKfS0_Pf_param_1,
	.param .u64 .ptr .align 1 _Z5mxmV3iPKfS0_Pf_param_2,
	.param .u64 .ptr .align 1 _Z5mxmV3iPKfS0_Pf_param_3
)
{
	.reg .pred 	%p<3>;
	.reg .b32 	%r<32>;
	.reg .b32 	%f<105>;
	.reg .b64 	%rd<13>;
	// demoted variable
	.shared .align 4 .b8 _ZZ5mxmV3iPKfS0_PfE3s_A[4096];
	// demoted variable
	.shared .align 4 .b8 _ZZ5mxmV3iPKfS0_PfE3s_B[4224];
	ld.param.u32 	%r18, [_Z5mxmV3iPKfS0_Pf_param_0];
	ld.param.u64 	%rd3, [_Z5mxmV3iPKfS0_Pf_param_1];
	ld.param.u64 	%rd4, [_Z5mxmV3iPKfS0_Pf_param_2];
	ld.param.u64 	%rd5, [_Z5mxmV3iPKfS0_Pf_param_3];
	mov.u32 	%r1, %tid.x;
	mov.u32 	%r19, %ntid.x;
	mov.u32 	%r20, %ctaid.x;
	mad.lo.s32 	%r2, %r19, %r20, %r1;
	mov.u32 	%r3, %tid.y;
	mov.u32 	%r21, %ntid.y;
	mov.u32 	%r22, %ctaid.y;
	mad.lo.s32 	%r4, %r21, %r22, %r3;
	setp.lt.s32 	%p1, %r18, 1;
	mov.f32 	%f104, 0f00000000;
	@%p1 bra 	$L__BB2_3;
	shl.b32 	%r24, %r3, 7;
	mov.u32 	%r25, _ZZ5mxmV3iPKfS0_PfE3s_A;
	add.s32 	%r5, %r25, %r24;
	shl.b32 	%r26, %r1, 2;
	add.s32 	%r6, %r5, %r26;
	mov.u32 	%r27, _ZZ5mxmV3iPKfS0_PfE3s_B;
	add.s32 	%r8, %r27, %r26;
	mad.lo.s32 	%r7, %r3, 132, %r8;
	mad.lo.s32 	%r30, %r3, %r18, %r2;
	shl.b32 	%r10, %r18, 5;
	mad.lo.s32 	%r29, %r4, %r18, %r1;
	cvta.to.global.u64 	%rd1, %rd3;
	cvta.to.global.u64 	%rd2, %rd4;
	mov.f32 	%f104, 0f00000000;
	mov.b32 	%r31, 0;
$L__BB2_2:
	mul.wide.u32 	%rd6, %r29, 4;
	add.s64 	%rd7, %rd1, %rd6;
	ld.global.nc.f32 	%f6, [%rd7];
	st.shared.f32 	[%r6], %f6;
	mul.wide.u32 	%rd8, %r30, 4;
	add.s64 	%rd9, %rd2, %rd8;
	ld.global.nc.f32 	%f7, [%rd9];
	st.shared.f32 	[%r7], %f7;
	bar.sync 	0;
	ld.shared.f32 	%f8, [%r5];
	ld.shared.f32 	%f9, [%r8];
	fma.rn.f32 	%f10, %f8, %f9, %f104;
	ld.shared.f32 	%f11, [%r5+4];
	ld.shared.f32 	%f12, [%r8+132];
	fma.rn.f32 	%f13, %f11, %f12, %f10;
	ld.shared.f32 	%f14, [%r5+8];
	ld.shared.f32 	%f15, [%r8+264];
	fma.rn.f32 	%f16, %f14, %f15, %f13;
	ld.shared.f32 	%f17, [%r5+12];
	ld.shared.f32 	%f18, [%r8+396];
	fma.rn.f32 	%f19, %f17, %f18, %f16;
	ld.shared.f32 	%f20, [%r5+16];
	ld.shared.f32 	%f21, [%r8+528];
	fma.rn.f32 	%f22, %f20, %f21, %f19;
	ld.shared.f32 	%f23, [%r5+20];
	ld.shared.f32 	%f24, [%r8+660];
	fma.rn.f32 	%f25, %f23, %f24, %f22;
	ld.shared.f32 	%f26, [%r5+24];
	ld.shared.f32 	%f27, [%r8+792];
	fma.rn.f32 	%f28, %f26, %f27, %f25;
	ld.shared.f32 	%f29, [%r5+28];
	ld.shared.f32 	%f30, [%r8+924];
	fma.rn.f32 	%f31, %f29, %f30, %f28;
	ld.shared.f32 	%f32, [%r5+32];
	ld.shared.f32 	%f33, [%r8+1056];
	fma.rn.f32 	%f34, %f32, %f33, %f31;
	ld.shared.f32 	%f35, [%r5+36];
	ld.shared.f32 	%f36, [%r8+1188];
	fma.rn.f32 	%f37, %f35, %f36, %f34;
	ld.shared.f32 	%f38, [%r5+40];
	ld.shared.f32 	%f39, [%r8+1320];
	fma.rn.f32 	%f40, %f38, %f39, %f37;
	ld.shared.f32 	%f41, [%r5+44];
	ld.shared.f32 	%f42, [%r8+1452];
	fma.rn.f32 	%f43, %f41, %f42, %f40;
	ld.shared.f32 	%f44, [%r5+48];
	ld.shared.f32 	%f45, [%r8+1584];
	fma.rn.f32 	%f46, %f44, %f45, %f43;
	ld.shared.f32 	%f47, [%r5+52];
	ld.shared.f32 	%f48, [%r8+1716];
	fma.rn.f32 	%f49, %f47, %f48, %f46;
	ld.shared.f32 	%f50, [%r5+56];
	ld.shared.f32 	%f51, [%r8+1848];
	fma.rn.f32 	%f52, %f50, %f51, %f49;
	ld.shared.f32 	%f53, [%r5+60];
	ld.shared.f32 	%f54, [%r8+1980];
	fma.rn.f32 	%f55, %f53, %f54, %f52;
	ld.shared.f32 	%f56, [%r5+64];
	ld.shared.f32 	%f57, [%r8+2112];
	fma.rn.f32 	%f58, %f56, %f57, %f55;
	ld.shared.f32 	%f59, [%r5+68];
	ld.shared.f32 	%f60, [%r8+2244];
	fma.rn.f32 	%f61, %f59, %f60, %f58;
	ld.shared.f32 	%f62, [%r5+72];
	ld.shared.f32 	%f63, [%r8+2376];
	fma.rn.f32 	%f64, %f62, %f63, %f61;
	ld.shared.f32 	%f65, [%r5+76];
	ld.shared.f32 	%f66, [%r8+2508];
	fma.rn.f32 	%f67, %f65, %f66, %f64;
	ld.shared.f32 	%f68, [%r5+80];
	ld.shared.f32 	%f69, [%r8+2640];
	fma.rn.f32 	%f70, %f68, %f69, %f67;
	ld.shared.f32 	%f71, [%r5+84];
	ld.shared.f32 	%f72, [%r8+2772];
	fma.rn.f32 	%f73, %f71, %f72, %f70;
	ld.shared.f32 	%f74, [%r5+88];
	ld.shared.f32 	%f75, [%r8+2904];
	fma.rn.f32 	%f76, %f74, %f75, %f73;
	ld.shared.f32 	%f77, [%r5+92];
	ld.shared.f32 	%f78, [%r8+3036];
	fma.rn.f32 	%f79, %f77, %f78, %f76;
	ld.shared.f32 	%f80, [%r5+96];
	ld.shared.f32 	%f81, [%r8+3168];
	fma.rn.f32 	%f82, %f80, %f81, %f79;
	ld.shared.f32 	%f83, [%r5+100];
	ld.shared.f32 	%f84, [%r8+3300];
	fma.rn.f32 	%f85, %f83, %f84, %f82;
	ld.shared.f32 	%f86, [%r5+104];
	ld.shared.f32 	%f87, [%r8+3432];
	fma.rn.f32 	%f88, %f86, %f87, %f85;
	ld.shared.f32 	%f89, [%r5+108];
	ld.shared.f32 	%f90, [%r8+3564];
	fma.rn.f32 	%f91, %f89, %f90, %f88;
	ld.shared.f32 	%f92, [%r5+112];
	ld.shared.f32 	%f93, [%r8+3696];
	fma.rn.f32 	%f94, %f92, %f93, %f91;
	ld.shared.f32 	%f95, [%r5+116];
	ld.shared.f32 	%f96, [%r8+3828];
	fma.rn.f32 	%f97, %f95, %f96, %f94;
	ld.shared.f32 	%f98, [%r5+120];
	ld.shared.f32 	%f99, [%r8+3960];
	fma.rn.f32 	%f100, %f98, %f99, %f97;
	ld.shared.f32 	%f101, [%r5+124];
	ld.shared.f32 	%f102, [%r8+4092];
	fma.rn.f32 	%f104, %f101, %f102, %f100;
	add.s32 	%r31, %r31, 32;
	add.s32 	%r30, %r30, %r10;
	add.s32 	%r29, %r29, 32;
	setp.lt.s32 	%p2, %r31, %r18;
	@%p2 bra 	$L__BB2_2;
$L__BB2_3:
	cvta.to.global.u64 	%rd10, %rd5;
	mad.lo.s32 	%r28, %r4, %r18, %r2;
	mul.wide.s32 	%rd11, %r28, 4;
	add.s64 	%rd12, %rd10, %rd11;
	st.global.f32 	[%rd12], %f104;
	ret;

}


// ===== COMPILED SASS (sm_100) =====

	.target	sm_100

	.elftype	@"ET_EXEC"


//--------------------- .note.nv.tkinfo           --------------------------
	.section	.note.nv.tkinfo,"",@"SHT_NOTE"
	.sectionflags	@"SHF_NOTE_NV_TKINFO"
	.tkinfo
        /*0018*/ 	.word	0x00000002
        /*0030*/ 	.string	""
        /*0030*/ 	.string	"ptxas"
        /*0030*/ 	.string	"Cuda compilation tools, release 13.0, V13.0.88"
        /*0030*/ 	.string	"Build cuda_13.0.r13.0/compiler.36424714_0"
        /*0030*/ 	.string	"-arch sm_100 -m 64 "



//--------------------- .note.nv.cuinfo           --------------------------
	.section	.note.nv.cuinfo,"",@"SHT_NOTE"
	.sectionflags	@"SHF_NOTE_NV_CUINFO"
        /*0018*/ 	.short	0x0002
        /*001a*/ 	.short	0x0064
        /*001c*/ 	.short	0x0082
	.zero		2


//--------------------- .nv.info                  --------------------------
	.section	.nv.info,"",@"SHT_CUDA_INFO"
	.align	4


	//----- nvinfo : EIATTR_REGCOUNT
	.align		4
        /*0000*/ 	.byte	0x04, 0x2f
        /*0002*/ 	.short	(.L_1 - .L_0)
	.align		4
.L_0:
        /*0004*/ 	.word	index@(_Z5mxmV1iPKfS0_Pf)
        /*0008*/ 	.word	0x0000001e


	//----- nvinfo : EIATTR_FRAME_SIZE
	.align		4
.L_1:
        /*000c*/ 	.byte	0x04, 0x11
        /*000e*/ 	.short	(.L_3 - .L_2)
	.align		4
.L_2:
        /*0010*/ 	.word	index@(_Z5mxmV1iPKfS0_Pf)
        /*0014*/ 	.word	0x00000000


	//----- nvinfo : EIATTR_REGCOUNT
	.align		4
.L_3:
        /*0018*/ 	.byte	0x04, 0x2f
        /*001a*/ 	.short	(.L_5 - .L_4)
	.align		4
.L_4:
        /*001c*/ 	.word	index@(_Z5mxmV2iPKfS0_Pf)
        /*0020*/ 	.word	0x00000020


	//----- nvinfo : EIATTR_FRAME_SIZE
	.align		4
.L_5:
        /*0024*/ 	.byte	0x04, 0x11
        /*0026*/ 	.short	(.L_7 - .L_6)
	.align		4
.L_6:
        /*0028*/ 	.word	index@(_Z5mxmV2iPKfS0_Pf)
        /*002c*/ 	.word	0x00000000


	//----- nvinfo : EIATTR_REGCOUNT
	.align		4
.L_7:
        /*0030*/ 	.byte	0x04, 0x2f
        /*0032*/ 	.short	(.L_9 - .L_8)
	.align		4
.L_8:
        /*0034*/ 	.word	index@(_Z5mxmV3iPKfS0_Pf)
        /*0038*/ 	.word	0x00000020


	//----- nvinfo : EIATTR_FRAME_SIZE
	.align		4
.L_9:
        /*003c*/ 	.byte	0x04, 0x11
        /*003e*/ 	.short	(.L_11 - .L_10)
	.align		4
.L_10:
        /*0040*/ 	.word	index@(_Z5mxmV3iPKfS0_Pf)
        /*0044*/ 	.word	0x00000000


	//----- nvinfo : EIATTR_MIN_STACK_SIZE
	.align		4
.L_11:
        /*0048*/ 	.byte	0x04, 0x12
        /*004a*/ 	.short	(.L_13 - .L_12)
	.align		4
.L_12:
        /*004c*/ 	.word	index@(_Z5mxmV3iPKfS0_Pf)
        /*0050*/ 	.word	0x00000000


	//----- nvinfo : EIATTR_MIN_STACK_SIZE
	.align		4
.L_13:
        /*0054*/ 	.byte	0x04, 0x12
        /*0056*/ 	.short	(.L_15 - .L_14)
	.align		4
.L_14:
        /*0058*/ 	.word	index@(_Z5mxmV2iPKfS0_Pf)
        /*005c*/ 	.word	0x00000000


	//----- nvinfo : EIATTR_MIN_STACK_SIZE
	.align		4
.L_15:
        /*0060*/ 	.byte	0x04, 0x12
        /*0062*/ 	.short	(.L_17 - .L_16)
	.align		4
.L_16:
        /*0064*/ 	.word	index@(_Z5mxmV1iPKfS0_Pf)
        /*0068*/ 	.word	0x00000000
.L_17:


//--------------------- .nv.compat                --------------------------
	.section	.nv.compat,"",@"SHT_CUDA_COMPAT_INFO"
	.align	4
        /*0000*/ 	.byte	0x02, 0x09, 0x00, 0x00, 0x02, 0x02, 0x01, 0x00, 0x02, 0x05, 0x05, 0x00, 0x03, 0x07, 0x01, 0x01
        /*0010*/ 	.byte	0x02, 0x03, 0x00, 0x00, 0x02, 0x06, 0x01, 0x00, 0x04, 0x0b, 0x08, 0x00, 0x09, 0x00, 0x00, 0x00
        /*0020*/ 	.byte	0x00, 0x00, 0x00, 0x00


//--------------------- .nv.info._Z5mxmV3iPKfS0_Pf --------------------------
	.section	.nv.info._Z5mxmV3iPKfS0_Pf,"",@"SHT_CUDA_INFO"
	.sectionflags	@""
	.align	4


	//----- nvinfo : EIATTR_CUDA_API_VERSION
	.align		4
        /*0000*/ 	.byte	0x04, 0x37
        /*0002*/ 	.short	(.L_19 - .L_18)
.L_18:
        /*0004*/ 	.word	0x00000082


	//----- nvinfo : EIATTR_KPARAM_INFO
	.align		4
.L_19:
        /*0008*/ 	.byte	0x04, 0x17
        /*000a*/ 	.short	(.L_21 - .L_20)
.L_20:
        /*000c*/ 	.word	0x00000000
        /*0010*/ 	.short	0x0003
        /*0012*/ 	.short	0x0018
        /*0014*/ 	.byte	0x00, 0xf5, 0x21, 0x00


	//----- nvinfo : EIATTR_KPARAM_INFO
	.align		4
.L_21:
        /*0018*/ 	.byte	0x04, 0x17
        /*001a*/ 	.short	(.L_23 - .L_22)
.L_22:
        /*001c*/ 	.word	0x00000000
        /*0020*/ 	.short	0x0002
        /*0022*/ 	.short	0x0010
        /*0024*/ 	.byte	0x00, 0xf5, 0x21, 0x00


	//----- nvinfo : EIATTR_KPARAM_INFO
	.align		4
.L_23:
        /*0028*/ 	.byte	0x04, 0x17
        /*002a*/ 	.short	(.L_25 - .L_24)
.L_24:
        /*002c*/ 	.word	0x00000000
        /*0030*/ 	.short	0x0001
        /*0032*/ 	.short	0x0008
        /*0034*/ 	.byte	0x00, 0xf5, 0x21, 0x00


	//----- nvinfo : EIATTR_KPARAM_INFO
	.align		4
.L_25:
        /*0038*/ 	.byte	0x04, 0x17
        /*003a*/ 	.short	(.L_27 - .L_26)
.L_26:
        /*003c*/ 	.word	0x00000000
        /*0040*/ 	.short	0x0000
        /*0042*/ 	.short	0x0000
        /*0044*/ 	.byte	0x00, 0xf0, 0x11, 0x00


	//----- nvinfo : EIATTR_SPARSE_MMA_MASK
	.align		4
.L_27:
        /*0048*/ 	.byte	0x03, 0x50
        /*004a*/ 	.short	0x0000


	//----- nvinfo : EIATTR_MAXREG_COUNT
	.align		4
        /*004c*/ 	.byte	0x03, 0x1b
        /*004e*/ 	.short	0x00ff


	//----- nvinfo : EIATTR_NUM_BARRIERS
	.align		4
        /*0050*/ 	.byte	0x02, 0x4c
        /*0052*/ 	.byte	0x01
	.zero		1


	//----- nvinfo : EIATTR_MERCURY_ISA_VERSION
	.align		4
        /*0054*/ 	.byte	0x03, 0x5f
        /*0056*/ 	.short	0x0101


	//----- nvinfo : EIATTR_VRC_CTA_INIT_COUNT
	.align		4
        /*0058*/ 	.byte	0x02, 0x4a
	.zero		1
	.zero		1


	//----- nvinfo : EIATTR_EXIT_INSTR_OFFSETS
	.align		4
        /*005c*/ 	.byte	0x04, 0x1c
        /*005e*/ 	.short	(.L_29 - .L_28)


	//   ....[0]....
.L_28:
        /*0060*/ 	.word	0x00000750


	//----- nvinfo : EIATTR_CBANK_PARAM_SIZE
	.align		4
.L_29:
        /*0064*/ 	.byte	0x03, 0x19
        /*0066*/ 	.short	0x0020


	//----- nvinfo : EIATTR_PARAM_CBANK
	.align		4
        /*0068*/ 	.byte	0x04, 0x0a
        /*006a*/ 	.short	(.L_31 - .L_30)
	.align		4
.L_30:
        /*006c*/ 	.word	index@(.nv.constant0._Z5mxmV3iPKfS0_Pf)
        /*0070*/ 	.short	0x0380
        /*0072*/ 	.short	0x0020


	//----- nvinfo : EIATTR_SW_WAR
	.align		4
.L_31:
        /*0074*/ 	.byte	0x04, 0x36
        /*0076*/ 	.short	(.L_33 - .L_32)
.L_32:
        /*0078*/ 	.word	0x00000008
.L_33:


//--------------------- .nv.info._Z5mxmV2iPKfS0_Pf --------------------------
	.section	.nv.info._Z5mxmV2iPKfS0_Pf,"",@"SHT_CUDA_INFO"
	.sectionflags	@""
	.align	4


	//----- nvinfo : EIATTR_CUDA_API_VERSION
	.align		4
        /*0000*/ 	.byte	0x04, 0x37
        /*0002*/ 	.short	(.L_35 - .L_34)
.L_34:
        /*0004*/ 	.word	0x00000082


	//----- nvinfo : EIATTR_KPARAM_INFO
	.align		4
.L_35:
        /*0008*/ 	.byte	0x04, 0x17
        /*000a*/ 	.short	(.L_37 - .L_36)
.L_36:
        /*000c*/ 	.word	0x00000000
        /*0010*/ 	.short	0x0003
        /*0012*/ 	.short	0x0018
        /*0014*/ 	.byte	0x00, 0xf5, 0x21, 0x00


	//----- nvinfo : EIATTR_KPARAM_INFO
	.align		4
.L_37:
        /*0018*/ 	.byte	0x04, 0x17
        /*001a*/ 	.short	(.L_39 - .L_38)
.L_38:
        /*001c*/ 	.word	0x00000000
        /*0020*/ 	.short	0x0002
        /*0022*/ 	.short	0x0010
        /*0024*/ 	.byte	0x00, 0xf5, 0x21, 0x00


	//----- nvinfo : EIATTR_KPARAM_INFO
	.align		4
.L_39:
        /*0028*/ 	.byte	0x04, 0x17
        /*002a*/ 	.short	(.L_41 - .L_40)
.L_40:
        /*002c*/ 	.word	0x00000000
        /*0030*/ 	.short	0x0001
        /*0032*/ 	.short	0x0008
        /*0034*/ 	.byte	0x00, 0xf5, 0x21, 0x00


	//----- nvinfo : EIATTR_KPARAM_INFO
	.align		4
.L_41:
        /*0038*/ 	.byte	0x04, 0x17
        /*003a*/ 	.short	(.L_43 - .L_42)
.L_42:
        /*003c*/ 	.word	0x00000000
        /*0040*/ 	.short	0x0000
        /*0042*/ 	.short	0x0000
        /*0044*/ 	.byte	0x00, 0xf0, 0x11, 0x00


	//----- nvinfo : EIATTR_SPARSE_MMA_MASK
	.align		4
.L_43:
        /*0048*/ 	.byte	0x03, 0x50
        /*004a*/ 	.short	0x0000


	//----- nvinfo : EIATTR_MAXREG_COUNT
	.align		4
        /*004c*/ 	.byte	0x03, 0x1b
        /*004e*/ 	.short	0x00ff


	//----- nvinfo : EIATTR_NUM_BARRIERS
	.align		4
        /*0050*/ 	.byte	0x02, 0x4c
        /*0052*/ 	.byte	0x01
	.zero		1


	//----- nvinfo : EIATTR_MERCURY_ISA_VERSION
	.align		4
        /*0054*/ 	.byte	0x03, 0x5f
        /*0056*/ 	.short	0x0101


	//----- nvinfo : EIATTR_VRC_CTA_INIT_COUNT
	.align		4
        /*0058*/ 	.byte	0x02, 0x4a
	.zero		1
	.zero		1


	//----- nvinfo : EIATTR_EXIT_INSTR_OFFSETS
	.align		4
        /*005c*/ 	.byte	0x04, 0x1c
        /*005e*/ 	.short	(.L_45 - .L_44)


	//   ....[0]....
.L_44:
        /*0060*/ 	.word	0x00000750


	//----- nvinfo : EIATTR_CBANK_PARAM_SIZE
	.align		4
.L_45:
        /*0064*/ 	.byte	0x03, 0x19
        /*0066*/ 	.short	0x0020


	//----- nvinfo : EIATTR_PARAM_CBANK
	.align		4
        /*0068*/ 	.byte	0x04, 0x0a
        /*006a*/ 	.short	(.L_47 - .L_46)
	.align		4
.L_46:
        /*006c*/ 	.word	index@(.nv.constant0._Z5mxmV2iPKfS0_Pf)
        /*0070*/ 	.short	0x0380
        /*0072*/ 	.short	0x0020


	//----- nvinfo : EIATTR_SW_WAR
	.align		4
.L_47:
        /*0074*/ 	.byte	0x04, 0x36
        /*0076*/ 	.short	(.L_49 - .L_48)
.L_48:
        /*0078*/ 	.word	0x00000008
.L_49:


//--------------------- .nv.info._Z5mxmV1iPKfS0_Pf --------------------------
	.section	.nv.info._Z5mxmV1iPKfS0_Pf,"",@"SHT_CUDA_INFO"
	.sectionflags	@""
	.align	4


	//----- nvinfo : EIATTR_CUDA_API_VERSION
	.align		4
        /*0000*/ 	.byte	0x04, 0x37
        /*0002*/ 	.short	(.L_51 - .L_50)
.L_50:
        /*0004*/ 	.word	0x00000082


	//----- nvinfo : EIATTR_KPARAM_INFO
	.align		4
.L_51:
        /*0008*/ 	.byte	0x04, 0x17
        /*000a*/ 	.short	(.L_53 - .L_52)
.L_52:
        /*000c*/ 	.word	0x00000000
        /*0010*/ 	.short	0x0003
        /*0012*/ 	.short	0x0018
        /*0014*/ 	.byte	0x00, 0xf5, 0x21, 0x00


	//----- nvinfo : EIATTR_KPARAM_INFO
	.align		4
.L_53:
        /*0018*/ 	.byte	0x04, 0x17
        /*001a*/ 	.short	(.L_55 - .L_54)
.L_54:
        /*001c*/ 	.word	0x00000000
        /*0020*/ 	.short	0x0002
        /*0022*/ 	.short	0x0010
        /*0024*/ 	.byte	0x00, 0xf5, 0x21, 0x00


	//----- nvinfo : EIATTR_KPARAM_INFO
	.align		4
.L_55:
        /*0028*/ 	.byte	0x04, 0x17
        /*002a*/ 	.short	(.L_57 - .L_56)
.L_56:
        /*002c*/ 	.word	0x00000000
        /*0030*/ 	.short	0x0001
        /*0032*/ 	.short	0x0008
        /*0034*/ 	.byte	0x00, 0xf5, 0x21, 0x00


	//----- nvinfo : EIATTR_KPARAM_INFO
	.align		4
.L_57:
        /*0038*/ 	.byte	0x04, 0x17
        /*003a*/ 	.short	(.L_59 - .L_58)
.L_58:
        /*003c*/ 	.word	0x00000000
        /*0040*/ 	.short	0x0000
        /*0042*/ 	.short	0x0000
        /*0044*/ 	.byte	0x00, 0xf0, 0x11, 0x00


	//----- nvinfo : EIATTR_SPARSE_MMA_MASK
	.align		4
.L_59:
        /*0048*/ 	.byte	0x03, 0x50
        /*004a*/ 	.short	0x0000


	//----- nvinfo : EIATTR_MAXREG_COUNT
	.align		4
        /*004c*/ 	.byte	0x03, 0x1b
        /*004e*/ 	.short	0x00ff


	//----- nvinfo : EIATTR_MERCURY_ISA_VERSION
	.align		4
        /*0050*/ 	.byte	0x03, 0x5f
        /*0052*/ 	.short	0x0101


	//----- nvinfo : EIATTR_VRC_CTA_INIT_COUNT
	.align		4
        /*0054*/ 	.byte	0x02, 0x4a
	.zero		1
	.zero		1


	//----- nvinfo : EIATTR_EXIT_INSTR_OFFSETS
	.align		4
        /*0058*/ 	.byte	0x04, 0x1c
        /*005a*/ 	.short	(.L_61 - .L_60)


	//   ....[0]....
.L_60:
        /*005c*/ 	.word	0x00000ac0


	//----- nvinfo : EIATTR_CBANK_PARAM_SIZE
	.align		4
.L_61:
        /*0060*/ 	.byte	0x03, 0x19
        /*0062*/ 	.short	0x0020


	//----- nvinfo : EIATTR_PARAM_CBANK
	.align		4
        /*0064*/ 	.byte	0x04, 0x0a
        /*0066*/ 	.short	(.L_63 - .L_62)
	.align		4
.L_62:
        /*0068*/ 	.word	index@(.nv.constant0._Z5mxmV1iPKfS0_Pf)
        /*006c*/ 	.short	0x0380
        /*006e*/ 	.short	0x0020


	//----- nvinfo : EIATTR_SW_WAR
	.align		4
.L_63:
        /*0070*/ 	.byte	0x04, 0x36
        /*0072*/ 	.short	(.L_65 - .L_64)
.L_64:
        /*0074*/ 	.word	0x00000008
.L_65:


//--------------------- .nv.callgraph             --------------------------
	.section	.nv.callgraph,"",@"SHT_CUDA_CALLGRAPH"
	.align	4
	.sectionentsize	8
	.align		4
        /*0000*/ 	.word	0x00000000
	.align		4
        /*0004*/ 	.word	0xffffffff
	.align		4
        /*0008*/ 	.word	0x00000000
	.align		4
        /*000c*/ 	.word	0xfffffffe
	.align		4
        /*0010*/ 	.word	0x00000000
	.align		4
        /*0014*/ 	.word	0xfffffffd
	.align		4
        /*0018*/ 	.word	0x00000000
	.align		4
        /*001c*/ 	.word	0xfffffffc


//--------------------- .text._Z5mxmV3iPKfS0_Pf   --------------------------
	.section	.text._Z5mxmV3iPKfS0_Pf,"ax",@progbits
	.align	128
        .global         _Z5mxmV3iPKfS0_Pf
        .type           _Z5mxmV3iPKfS0_Pf,@function
        .size           _Z5mxmV3iPKfS0_Pf,(.L_x_11 - _Z5mxmV3iPKfS0_Pf)
        .other          _Z5mxmV3iPKfS0_Pf,@"STO_CUDA_ENTRY STV_DEFAULT"
_Z5mxmV3iPKfS0_Pf:
.text._Z5mxmV3iPKfS0_Pf:
[----:B------:R-:W-:Y:S01]  /*0000*/  LDC R1, c[0x0][0x37c] ;  /* 0x0000df00ff017b82 */ /* 0x000fe20000000800 */
[----:B------:R-:W0:Y:S07]  /*0010*/  S2R R6, SR_TID.X ;  /* 0x0000000000067919 */ /* 0x000e2e0000002100 */
[----:B------:R-:W1:Y:S01]  /*0020*/  LDC R0, c[0x0][0x380] ;  /* 0x0000e000ff007b82 */ /* 0x000e620000000800 */
[----:B------:R-:W0:Y:S01]  /*0030*/  LDCU UR4, c[0x0][0x360] ;  /* 0x00006c00ff0477ac */ /* 0x000e220008000800 */
[----:B------:R-:W-:Y:S01]  /*0040*/  HFMA2 R11, -RZ, RZ, 0, 0 ;  /* 0x00000000ff0b7431 */ /* 0x000fe200000001ff */
[----:B------:R-:W0:Y:S01]  /*0050*/  S2R R3, SR_CTAID.X ;  /* 0x0000000000037919 */ /* 0x000e220000002500 */
[----:B------:R-:W2:Y:S01]  /*0060*/  LDCU UR5, c[0x0][0x364] ;  /* 0x00006c80ff0577ac */ /* 0x000ea20008000800 */
[----:B------:R-:W2:Y:S03]  /*0070*/  S2R R2, SR_TID.Y ;  /* 0x0000000000027919 */ /* 0x000ea60000002200 */
[----:B------:R-:W3:Y:S01]  /*0080*/  LDC.64 R20, c[0x0][0x398] ;  /* 0x0000e600ff147b82 */ /* 0x000ee20000000a00 */
[----:B------:R-:W4:Y:S01]  /*0090*/  LDCU.64 UR8, c[0x0][0x358] ;  /* 0x00006b00ff0877ac */ /* 0x000f220008000a00 */
[----:B------:R-:W2:Y:S01]  /*00a0*/  S2R R9, SR_CTAID.Y ;  /* 0x0000000000097919 */ /* 0x000ea20000002600 */
[----:B-1----:R-:W-:Y:S01]  /*00b0*/  ISETP.GE.AND P0, PT, R0, 0x1, PT ;  /* 0x000000010000780c */ /* 0x002fe20003f06270 */
[----:B0-----:R-:W-:-:S02]  /*00c0*/  IMAD R3, R3, UR4, R6 ;  /* 0x0000000403037c24 */ /* 0x001fc4000f8e0206 */
[----:B--2---:R-:W-:-:S04]  /*00d0*/  IMAD R9, R9, UR5, R2 ;  /* 0x0000000509097c24 */ /* 0x004fc8000f8e0202 */
[----:B------:R-:W-:-:S04]  /*00e0*/  IMAD R5, R9, R0, R3 ;  /* 0x0000000009057224 */ /* 0x000fc800078e0203 */
[----:B---3--:R-:W-:Y:S02]  /*00f0*/  IMAD.WIDE R20, R5, 0x4, R20 ;  /* 0x0000000405147825 */ /* 0x008fe400078e0214 */
[----:B----4-:R-:W-:Y:S05]  /*0100*/  @!P0 BRA `(.L_x_0) ;  /* 0x00000004008c8947 */ /* 0x010fea0003800000 */
[----:B------:R-:W0:Y:S01]  /*0110*/  S2UR UR6, SR_CgaCtaId ;  /* 0x00000000000679c3 */ /* 0x000e220000008800 */
[----:B------:R-:W-:Y:S01]  /*0120*/  UMOV UR4, 0x400 ;  /* 0x0000040000047882 */ /* 0x000fe20000000000 */
[-C--:B------:R-:W-:Y:S01]  /*0130*/  IMAD R3, R2, R0.reuse, R3 ;  /* 0x0000000002037224 */ /* 0x080fe200078e0203 */
[----:B------:R-:W-:Y:S01]  /*0140*/  UIADD3 UR5, UPT, UPT, UR4, 0x1000, URZ ;  /* 0x0000100004057890 */ /* 0x000fe2000fffe0ff */
[----:B------:R-:W-:Y:S01]  /*0150*/  IMAD R4, R9, R0, R6 ;  /* 0x0000000009047224 */ /* 0x000fe200078e0206 */
[----:B------:R-:W-:-:S03]  /*0160*/  MOV R11, RZ ;  /* 0x000000ff000b7202 */ /* 0x000fc60000000f00 */
[----:B------:R-:W1:Y:S08]  /*0170*/  LDC.64 R18, c[0x0][0x388] ;  /* 0x0000e200ff127b82 */ /* 0x000e700000000a00 */
[----:B------:R-:W2:Y:S01]  /*0180*/  LDC.64 R16, c[0x0][0x390] ;  /* 0x0000e400ff107b82 */ /* 0x000ea20000000a00 */
[----:B0-----:R-:W-:Y:S02]  /*0190*/  ULEA UR5, UR6, UR5, 0x18 ;  /* 0x0000000506057291 */ /* 0x001fe4000f8ec0ff */
[----:B------:R-:W-:-:S04]  /*01a0*/  ULEA UR4, UR6, UR4, 0x18 ;  /* 0x0000000406047291 */ /* 0x000fc8000f8ec0ff */
[----:B------:R-:W-:Y:S02]  /*01b0*/  LEA R5, R6, UR5, 0x2 ;  /* 0x0000000506057c11 */ /* 0x000fe4000f8e10ff */
[C---:B------:R-:W-:Y:S01]  /*01c0*/  LEA R7, R2.reuse, UR4, 0x7 ;  /* 0x0000000402077c11 */ /* 0x040fe2000f8e38ff */
[----:B------:R-:W-:Y:S02]  /*01d0*/  UMOV UR4, URZ ;  /* 0x000000ff00047c82 */ /* 0x000fe40008000000 */
[----:B------:R-:W-:Y:S01]  /*01e0*/  IMAD R2, R2, 0x84, R5 ;  /* 0x0000008402027824 */ /* 0x000fe200078e0205 */
[----:B------:R-:W-:-:S07]  /*01f0*/  LEA R6, R6, R7, 0x2 ;  /* 0x0000000706067211 */ /* 0x000fce00078e10ff */
.L_x_1:
[----:B-1----:R-:W-:-:S04]  /*0200*/  IMAD.WIDE.U32 R8, R4, 0x4, R18 ;  /* 0x0000000404087825 */ /* 0x002fc800078e0012 */
[----:B--2---:R-:W-:Y:S01]  /*0210*/  IMAD.WIDE.U32 R26, R3, 0x4, R16 ;  /* 0x00000004031a7825 */ /* 0x004fe200078e0010 */
[----:B------:R-:W2:Y:S05]  /*0220*/  LDG.E.CONSTANT R29, desc[UR8][R8.64] ;  /* 0x00000008081d7981 */ /* 0x000eaa000c1e9900 */
[----:B------:R-:W3:Y:S01]  /*0230*/  LDG.E.CONSTANT R27, desc[UR8][R26.64] ;  /* 0x000000081a1b7981 */ /* 0x000ee2000c1e9900 */
[----:B------:R-:W-:Y:S01]  /*0240*/  UIADD3 UR4, UPT, UPT, UR4, 0x20, URZ ;  /* 0x0000002004047890 */ /* 0x000fe2000fffe0ff */
[----:B------:R-:W-:Y:S02]  /*0250*/  IADD3 R4, PT, PT, R4, 0x20, RZ ;  /* 0x0000002004047810 */ /* 0x000fe40007ffe0ff */
[----:B------:R-:W-:-:S03]  /*0260*/  LEA R3, R0, R3, 0x5 ;  /* 0x0000000300037211 */ /* 0x000fc600078e28ff */
[----:B------:R-:W-:Y:S01]  /*0270*/  ISETP.LE.AND P0, PT, R0, UR4, PT ;  /* 0x0000000400007c0c */ /* 0x000fe2000bf03270 */
[----:B--2---:R-:W-:Y:S04]  /*0280*/  STS [R6], R29 ;  /* 0x0000001d06007388 */ /* 0x004fe80000000800 */
[----:B---3--:R-:W-:Y:S01]  /*0290*/  STS [R2], R27 ;  /* 0x0000001b02007388 */ /* 0x008fe20000000800 */
[----:B------:R-:W-:Y:S06]  /*02a0*/  BAR.SYNC.DEFER_BLOCKING 0x0 ;  /* 0x0000000000007b1d */ /* 0x000fec0000010000 */
[----:B------:R-:W-:Y:S04]  /*02b0*/  LDS R10, [R5] ;  /* 0x00000000050a7984 */ /* 0x000fe80000000800 */
[----:B------:R-:W0:Y:S04]  /*02c0*/  LDS.128 R12, [R7] ;  /* 0x00000000070c7984 */ /* 0x000e280000000c00 */
[----:B------:R-:W1:Y:S04]  /*02d0*/  LDS R22, [R5+0x84] ;  /* 0x0000840005167984 */ /* 0x000e680000000800 */
[----:B------:R-:W2:Y:S04]  /*02e0*/  LDS R23, [R5+0x108] ;  /* 0x0001080005177984 */ /* 0x000ea80000000800 */
[----:B------:R-:W3:Y:S04]  /*02f0*/  LDS R24, [R5+0x18c] ;  /* 0x00018c0005187984 */ /* 0x000ee80000000800 */
[----:B------:R-:W-:Y:S04]  /*0300*/  LDS R25, [R5+0x210] ;  /* 0x0002100005197984 */ /* 0x000fe80000000800 */
[----:B------:R-:W-:Y:S01]  /*0310*/  LDS R26, [R5+0xbdc] ;  /* 0x000bdc00051a7984 */ /* 0x000fe20000000800 */
[----:B0-----:R-:W-:-:S03]  /*0320*/  FFMA R12, R12, R10, R11 ;  /* 0x0000000a0c0c7223 */ /* 0x001fc6000000000b */
[----:B------:R-:W0:Y:S01]  /*0330*/  LDS.128 R8, [R7+0x10] ;  /* 0x0000100007087984 */ /* 0x000e220000000c00 */
[----:B-1----:R-:W-:-:S03]  /*0340*/  FFMA R12, R22, R13, R12 ;  /* 0x0000000d160c7223 */ /* 0x002fc6000000000c */
[----:B------:R-:W1:Y:S01]  /*0350*/  LDS R22, [R5+0x294] ;  /* 0x0002940005167984 */ /* 0x000e620000000800 */
[----:B--2---:R-:W-:-:S03]  /*0360*/  FFMA R13, R23, R14, R12 ;  /* 0x0000000e170d7223 */ /* 0x004fc6000000000c */
[----:B------:R-:W2:Y:S01]  /*0370*/  LDS R23, [R5+0x318] ;  /* 0x0003180005177984 */ /* 0x000ea20000000800 */
[----:B---3--:R-:W-:-:S03]  /*0380*/  FFMA R13, R24, R15, R13 ;  /* 0x0000000f180d7223 */ /* 0x008fc6000000000d */
[----:B------:R-:W3:Y:S01]  /*0390*/  LDS R24, [R5+0x39c] ;  /* 0x00039c0005187984 */ /* 0x000ee20000000800 */
[----:B0-----:R-:W-:-:S03]  /*03a0*/  FFMA R27, R8, R25, R13 ;  /* 0x00000019081b7223 */ /* 0x001fc6000000000d */
[----:B------:R-:W-:Y:S01]  /*03b0*/  LDS R25, [R5+0x420] ;  /* 0x0004200005197984 */ /* 0x000fe20000000800 */
[----:B-1----:R-:W-:-:S03]  /*03c0*/  FFMA R8, R22, R9, R27 ;  /* 0x0000000916087223 */ /* 0x002fc6000000001b */
[----:B------:R-:W0:Y:S01]  /*03d0*/  LDS.128 R12, [R7+0x20] ;  /* 0x00002000070c7984 */ /* 0x000e220000000c00 */
[----:B--2---:R-:W-:-:S03]  /*03e0*/  FFMA R9, R23, R10, R8 ;  /* 0x0000000a17097223 */ /* 0x004fc60000000008 */
[----:B------:R-:W1:Y:S01]  /*03f0*/  LDS R22, [R5+0x4a4] ;  /* 0x0004a40005167984 */ /* 0x000e620000000800 */
[----:B---3--:R-:W-:-:S03]  /*0400*/  FFMA R9, R24, R11, R9 ;  /* 0x0000000b18097223 */ /* 0x008fc60000000009 */
[----:B------:R-:W2:Y:S04]  /*0410*/  LDS R23, [R5+0x528] ;  /* 0x0005280005177984 */ /* 0x000ea80000000800 */
        /* <DEDUP_REMOVED lines=27> */
[----:B------:R-:W-:Y:S01]  /*05d0*/  LDS R24, [R5+0xce4] ;  /* 0x000ce40005187984 */ /* 0x000fe20000000800 */
[----:B0-----:R-:W-:-:S03]  /*05e0*/  FFMA R27, R8, R25, R13 ;  /* 0x00000019081b7223 */ /* 0x001fc6000000000d */
[----:B------:R-:W-:Y:S01]  /*05f0*/  LDS R25, [R5+0xc60] ;  /* 0x000c600005197984 */ /* 0x000fe20000000800 */
[----:B-1----:R-:W-:-:S03]  /*0600*/  FFMA R22, R22, R9, R27 ;  /* 0x0000000916167223 */ /* 0x002fc6000000001b */
[----:B------:R-:W0:Y:S01]  /*0610*/  LDS.128 R12, [R7+0x60] ;  /* 0x00006000070c7984 */ /* 0x000e220000000c00 */
[----:B--2---:R-:W-:-:S03]  /*0620*/  FFMA R9, R23, R10, R22 ;  /* 0x0000000a17097223 */ /* 0x004fc60000000016 */
[----:B------:R-:W1:Y:S01]  /*0630*/  LDS R23, [R5+0xd68] ;  /* 0x000d680005177984 */ /* 0x000e620000000800 */
[----:B------:R-:W-:-:S03]  /*0640*/  FFMA R9, R26, R11, R9 ;  /* 0x0000000b1a097223 */ /* 0x000fc60000000009 */
[----:B------:R-:W2:Y:S01]  /*0650*/  LDS R22, [R5+0xdec] ;  /* 0x000dec0005167984 */ /* 0x000ea20000000800 */
[----:B0-----:R-:W-:-:S03]  /*0660*/  FFMA R27, R12, R25, R9 ;  /* 0x000000190c1b7223 */ /* 0x001fc60000000009 */
[----:B------:R-:W-:Y:S01]  /*0670*/  LDS R25, [R5+0xe70] ;  /* 0x000e700005197984 */ /* 0x000fe20000000800 */
[----:B------:R-:W-:-:S03]  /*0680*/  FFMA R24, R24, R13, R27 ;  /* 0x0000000d18187223 */ /* 0x000fc6000000001b */
[----:B------:R-:W0:Y:S01]  /*0690*/  LDS.128 R8, [R7+0x70] ;  /* 0x0000700007087984 */ /* 0x000e220000000c00 */
[----:B-1----:R-:W-:-:S03]  /*06a0*/  FFMA R23, R23, R14, R24 ;  /* 0x0000000e17177223 */ /* 0x002fc60000000018 */
[----:B------:R-:W1:Y:S01]  /*06b0*/  LDS R27, [R5+0xef4] ;  /* 0x000ef400051b7984 */ /* 0x000e620000000800 */
[----:B--2---:R-:W-:-:S03]  /*06c0*/  FFMA R15, R22, R15, R23 ;  /* 0x0000000f160f7223 */ /* 0x004fc60000000017 */
[----:B------:R-:W2:Y:S04]  /*06d0*/  LDS R13, [R5+0xf78] ;  /* 0x000f7800050d7984 */ /* 0x000ea80000000800 */
[----:B------:R-:W3:Y:S01]  /*06e0*/  LDS R12, [R5+0xffc] ;  /* 0x000ffc00050c7984 */ /* 0x000ee20000000800 */
[----:B0-----:R-:W-:-:S04]  /*06f0*/  FFMA R8, R8, R25, R15 ;  /* 0x0000001908087223 */ /* 0x001fc8000000000f */
[----:B-1----:R-:W-:-:S04]  /*0700*/  FFMA R8, R27, R9, R8 ;  /* 0x000000091b087223 */ /* 0x002fc80000000008 */
[----:B--2---:R-:W-:-:S04]  /*0710*/  FFMA R13, R13, R10, R8 ;  /* 0x0000000a0d0d7223 */ /* 0x004fc80000000008 */
[----:B---3--:R-:W-:Y:S01]  /*0720*/  FFMA R11, R12, R11, R13 ;  /* 0x0000000b0c0b7223 */ /* 0x008fe2000000000d */
[----:B------:R-:W-:Y:S06]  /*0730*/  @!P0 BRA `(.L_x_1) ;  /* 0xfffffff800b08947 */ /* 0x000fec000383ffff */
.L_x_0:
[----:B------:R-:W-:Y:S01]  /*0740*/  STG.E desc[UR8][R20.64], R11 ;  /* 0x0000000b14007986 */ /* 0x000fe2000c101908 */
[----:B------:R-:W-:Y:S05]  /*0750*/  EXIT ;  /* 0x000000000000794d */ /* 0x000fea0003800000 */
.L_x_2:
[----:B------:R-:W-:-:S00]  /*0760*/  BRA `(.L_x_2) ;  /* 0xfffffffc00fc7947 */ /* 0x000fc0000383ffff */
[----:B------:R-:W-:-:S00]  /*0770*/  NOP ;  /* 0x0000000000007918 */ /* 0x000fc00000000000 */
        /* <DEDUP_REMOVED lines=8> */
.L_x_11:


//--------------------- .text._Z5mxmV2iPKfS0_Pf   --------------------------
	.section	.text._Z5mxmV2iPKfS0_Pf,"ax",@progbits
	.align	128
        .global         _Z5mxmV2iPKfS0_Pf
        .type           _Z5mxmV2iPKfS0_Pf,@function
        .size           _Z5mxmV2iPKfS0_Pf,(.L_x_12 - _Z5mxmV2iPKfS0_Pf)
        .other          _Z5mxmV2iPKfS0_Pf,@"STO_CUDA_ENTRY STV_DEFAULT"
_Z5mxmV2iPKfS0_Pf:
.text._Z5mxmV2iPKfS0_Pf:
        /* <DEDUP_REMOVED lines=27> */
[----:B------:R-:W-:Y:S01]  /*01b0*/  LEA R7, R2, UR4, 0x7 ;  /* 0x0000000402077c11 */ /* 0x000fe2000f8e38ff */
[----:B------:R-:W-:Y:S01]  /*01c0*/  UMOV UR4, URZ ;  /* 0x000000ff00047c82 */ /* 0x000fe20008000000 */
[C---:B------:R-:W-:Y:S02]  /*01d0*/  LEA R5, R6.reuse, UR5, 0x2 ;  /* 0x0000000506057c11 */ /* 0x040fe4000f8e10ff */
[----:B------:R-:W-:Y:S02]  /*01e0*/  LEA R6, R6, R7, 0x2 ;  /* 0x0000000706067211 */ /* 0x000fe400078e10ff */
[----:B------:R-:W-:-:S07]  /*01f0*/  LEA R2, R2, R5, 0x7 ;  /* 0x0000000502027211 */ /* 0x000fce00078e38ff */
.L_x_4:
        /* <DEDUP_REMOVED lines=84> */
.L_x_3:
[----:B------:R-:W-:Y:S01]  /*0740*/  STG.E desc[UR8][R20.64], R11 ;  /* 0x0000000b14007986 */ /* 0x000fe2000c101908 */
[----:B------:R-:W-:Y:S05]  /*0750*/  EXIT ;  /* 0x000000000000794d */ /* 0x000fea0003800000 */
.L_x_5:
        /* <DEDUP_REMOVED lines=10> */
.L_x_12:


//--------------------- .text._Z5mxmV1iPKfS0_Pf   --------------------------
	.section	.text._Z5mxmV1iPKfS0_Pf,"ax",@progbits
	.align	128
        .global         _Z5mxmV1iPKfS0_Pf
        .type           _Z5mxmV1iPKfS0_Pf,@function
        .size           _Z5mxmV1iPKfS0_Pf,(.L_x_13 - _Z5mxmV1iPKfS0_Pf)
        .other          _Z5mxmV1iPKfS0_Pf,@"STO_CUDA_ENTRY STV_DEFAULT"
_Z5mxmV1iPKfS0_Pf:
.text._Z5mxmV1iPKfS0_Pf:
[----:B------:R-:W-:Y:S01]  /*0000*/  LDC R1, c[0x0][0x37c] ;  /* 0x0000df00ff017b82 */ /* 0x000fe20000000800 */
[----:B------:R-:W0:Y:S01]  /*0010*/  S2R R0, SR_TID.X ;  /* 0x0000000000007919 */ /* 0x000e220000002100 */
[----:B------:R-:W1:Y:S01]  /*0020*/  LDCU UR18, c[0x0][0x380] ;  /* 0x00007000ff1277ac */ /* 0x000e620008000800 */
[----:B------:R-:W-:Y:S01]  /*0030*/  HFMA2 R12, -RZ, RZ, 0, 0 ;  /* 0x00000000ff0c7431 */ /* 0x000fe200000001ff */
[----:B------:R-:W0:Y:S01]  /*0040*/  S2R R3, SR_CTAID.X ;  /* 0x0000000000037919 */ /* 0x000e220000002500 */
[----:B------:R-:W0:Y:S01]  /*0050*/  LDCU UR4, c[0x0][0x360] ;  /* 0x00006c00ff0477ac */ /* 0x000e220008000800 */
[----:B------:R-:W2:Y:S01]  /*0060*/  S2R R13, SR_TID.Y ;  /* 0x00000000000d7919 */ /* 0x000ea20000002200 */
[----:B------:R-:W2:Y:S01]  /*0070*/  LDCU UR5, c[0x0][0x364] ;  /* 0x00006c80ff0577ac */ /* 0x000ea20008000800 */
[----:B------:R-:W2:Y:S01]  /*0080*/  S2R R2, SR_CTAID.Y ;  /* 0x0000000000027919 */ /* 0x000ea20000002600 */
[----:B------:R-:W3:Y:S01]  /*0090*/  LDCU.64 UR16, c[0x0][0x358] ;  /* 0x00006b00ff1077ac */ /* 0x000ee20008000a00 */
[----:B-1----:R-:W-:Y:S01]  /*00a0*/  UISETP.GE.AND UP0, UPT, UR18, 0x1, UPT ;  /* 0x000000011200788c */ /* 0x002fe2000bf06270 */
[----:B0-----:R-:W-:-:S02]  /*00b0*/  IMAD R0, R3, UR4, R0 ;  /* 0x0000000403007c24 */ /* 0x001fc4000f8e0200 */
[----:B--2---:R-:W-:-:S06]  /*00c0*/  IMAD R13, R2, UR5, R13 ;  /* 0x00000005020d7c24 */ /* 0x004fcc000f8e020d */
[----:B---3--:R-:W-:Y:S05]  /*00d0*/  BRA.U !UP0, `(.L_x_6) ;  /* 0x0000000908687547 */ /* 0x008fea000b800000 */
[----:B------:R-:W-:Y:S02]  /*00e0*/  UISETP.GE.U32.AND UP1, UPT, UR18, 0x8, UPT ;  /* 0x000000081200788c */ /* 0x000fe4000bf26070 */
[----:B------:R-:W-:Y:S01]  /*00f0*/  IMAD R5, R13, UR18, RZ ;  /* 0x000000120d057c24 */ /* 0x000fe2000f8e02ff */
[----:B------:R-:W-:Y:S01]  /*0100*/  ULOP3.LUT UR19, UR18, 0x7, URZ, 0xc0, !UPT ;  /* 0x0000000712137892 */ /* 0x000fe2000f8ec0ff */
[----:B------:R-:W-:Y:S01]  /*0110*/  MOV R12, RZ ;  /* 0x000000ff000c7202 */ /* 0x000fe20000000f00 */
[----:B------:R-:W-:Y:S02]  /*0120*/  UMOV UR4, URZ ;  /* 0x000000ff00047c82 */ /* 0x000fe40008000000 */
[----:B------:R-:W-:Y:S02]  /*0130*/  UISETP.NE.AND UP0, UPT, UR19, URZ, UPT ;  /* 0x000000ff1300728c */ /* 0x000fe4000bf05270 */
[----:B------:R-:W-:Y:S09]  /*0140*/  BRA.U !UP1, `(.L_x_7) ;  /* 0x0000000509047547 */ /* 0x000ff2000b800000 */
[----:B------:R-:W0:Y:S01]  /*0150*/  LDC.64 R2, c[0x0][0x388] ;  /* 0x0000e200ff027b82 */ /* 0x000e220000000a00 */
[----:B------:R-:W1:Y:S01]  /*0160*/  LDCU.64 UR20, c[0x0][0x390] ;  /* 0x00007200ff1477ac */ /* 0x000e620008000a00 */
[----:B------:R-:W-:Y:S02]  /*0170*/  MOV R12, RZ ;  /* 0x000000ff000c7202 */ /* 0x000fe40000000f00 */
[----:B------:R-:W-:Y:S01]  /*0180*/  MOV R14, R0 ;  /* 0x00000000000e7202 */ /* 0x000fe20000000f00 */
[----:B------:R-:W-:-:S04]  /*0190*/  ULOP3.LUT UR4, UR18, 0x7ffffff8, URZ, 0xc0, !UPT ;  /* 0x7ffffff812047892 */ /* 0x000fc8000f8ec0ff */
[----:B------:R-:W-:Y:S02]  /*01a0*/  UIADD3 UR5, UPT, UPT, -UR4, URZ, URZ ;  /* 0x000000ff04057290 */ /* 0x000fe4000fffe1ff */
[----:B-1----:R-:W-:Y:S02]  /*01b0*/  UIMAD.WIDE.U32 UR6, UR18, 0xc, UR20 ;  /* 0x0000000c120678a5 */ /* 0x002fe4000f8e0014 */
[----:B------:R-:W-:Y:S02]  /*01c0*/  UIMAD.WIDE.U32 UR8, UR18, 0x10, UR20 ;  /* 0x00000010120878a5 */ /* 0x000fe4000f8e0014 */
[----:B------:R-:W-:Y:S01]  /*01d0*/  UIMAD.WIDE.U32 UR10, UR18, 0x14, UR20 ;  /* 0x00000014120a78a5 */ /* 0x000fe2000f8e0014 */
[----:B0-----:R-:W-:Y:S01]  /*01e0*/  IMAD.WIDE.U32 R2, R5, 0x4, R2 ;  /* 0x0000000405027825 */ /* 0x001fe200078e0002 */
[----:B------:R-:W-:Y:S02]  /*01f0*/  UIMAD.WIDE.U32 UR12, UR18, 0x18, UR20 ;  /* 0x00000018120c78a5 */ /* 0x000fe4000f8e0014 */
[----:B------:R-:W-:Y:S01]  /*0200*/  UIMAD.WIDE.U32 UR14, UR18, 0x1c, UR20 ;  /* 0x0000001c120e78a5 */ /* 0x000fe2000f8e0014 */
[----:B------:R-:W-:-:S04]  /*0210*/  IADD3 R2, P0, PT, R2, 0x10, RZ ;  /* 0x0000001002027810 */ /* 0x000fc80007f1e0ff */
[----:B------:R-:W-:-:S09]  /*0220*/  IADD3.X R3, PT, PT, RZ, R3, RZ, P0, !PT ;  /* 0x00000003ff037210 */ /* 0x000fd200007fe4ff */
.L_x_8:
[----:B------:R-:W-:Y:S01]  /*0230*/  HFMA2 R23, -RZ, RZ, 0, 2.384185791015625e-07 ;  /* 0x00000004ff177431 */ /* 0x000fe200000001ff */
[----:B------:R-:W-:Y:S01]  /*0240*/  UIMAD.WIDE.U32 UR24, UR18, 0x4, UR20 ;  /* 0x00000004121878a5 */ /* 0x000fe2000f8e0014 */
[----:B------:R-:W2:Y:S01]  /*0250*/  LDG.E.CONSTANT R21, desc[UR16][R2.64+-0x10] ;  /* 0xfffff01002157981 */ /* 0x000ea2000c1e9900 */
[----:B------:R-:W-:Y:S01]  /*0260*/  UIMAD.WIDE.U32 UR22, UR18, 0x8, UR20 ;  /* 0x00000008121678a5 */ /* 0x000fe2000f8e0014 */
[----:B------:R-:W-:Y:S01]  /*0270*/  HFMA2 R5, -RZ, RZ, 0, 2.384185791015625e-07 ;  /* 0x00000004ff057431 */ /* 0x000fe200000001ff */
[----:B------:R-:W-:Y:S01]  /*0280*/  MOV R11, 0x4 ;  /* 0x00000004000b7802 */ /* 0x000fe20000000f00 */
[----:B------:R-:W3:Y:S01]  /*0290*/  LDG.E.CONSTANT R19, desc[UR16][R2.64+-0xc] ;  /* 0xfffff41002137981 */ /* 0x000ee2000c1e9900 */
[----:B------:R-:W-:Y:S02]  /*02a0*/  MOV R8, UR24 ;  /* 0x0000001800087c02 */ /* 0x000fe40008000f00 */
[----:B------:R-:W-:Y:S01]  /*02b0*/  MOV R9, UR25 ;  /* 0x0000001900097c02 */ /* 0x000fe20008000f00 */
[C---:B------:R-:W-:Y:S01]  /*02c0*/  IMAD.WIDE R22, R14.reuse, R23, UR20 ;  /* 0x000000140e167e25 */ /* 0x040fe2000f8e0217 */
[----:B------:R-:W-:Y:S01]  /*02d0*/  MOV R24, UR22 ;  /* 0x0000001600187c02 */ /* 0x000fe20008000f00 */
[----:B------:R-:W4:Y:S01]  /*02e0*/  LDG.E.CONSTANT R17, desc[UR16][R2.64+-0x8] ;  /* 0xfffff81002117981 */ /* 0x000f22000c1e9900 */
[----:B------:R-:W-:Y:S01]  /*02f0*/  MOV R25, UR23 ;  /* 0x0000001700197c02 */ /* 0x000fe20008000f00 */
[----:B------:R-:W-:-:S02]  /*0300*/  IMAD.WIDE R8, R14, 0x4, R8 ;  /* 0x000000040e087825 */ /* 0x000fc400078e0208 */
[----:B------:R-:W2:Y:S02]  /*0310*/  LDG.E.CONSTANT R22, desc[UR16][R22.64] ;  /* 0x0000001016167981 */ /* 0x000ea4000c1e9900 */
[C---:B------:R-:W-:Y:S02]  /*0320*/  IMAD.WIDE R24, R14.reuse, 0x4, R24 ;  /* 0x000000040e187825 */ /* 0x040fe400078e0218 */
[----:B------:R0:W3:Y:S02]  /*0330*/  LDG.E.CONSTANT R20, desc[UR16][R8.64] ;  /* 0x0000001008147981 */ /* 0x0000e4000c1e9900 */
[C---:B------:R-:W-:Y:S01]  /*0340*/  IMAD.WIDE R10, R14.reuse, R11, UR6 ;  /* 0x000000060e0a7e25 */ /* 0x040fe2000f8e020b */
[----:B------:R-:W-:Y:S01]  /*0350*/  MOV R7, 0x4 ;  /* 0x0000000400077802 */ /* 0x000fe20000000f00 */
[----:B------:R-:W4:Y:S02]  /*0360*/  LDG.E.CONSTANT R18, desc[UR16][R24.64] ;  /* 0x0000001018127981 */ /* 0x000f24000c1e9900 */
[----:B------:R-:W-:-:S02]  /*0370*/  IMAD.WIDE R4, R14, R5, UR8 ;  /* 0x000000080e047e25 */ /* 0x000fc4000f8e0205 */
[----:B------:R1:W5:Y:S02]  /*0380*/  LDG.E.CONSTANT R16, desc[UR16][R10.64] ;  /* 0x000000100a107981 */ /* 0x000364000c1e9900 */
[----:B0-----:R-:W-:Y:S02]  /*0390*/  HFMA2 R9, -RZ, RZ, 0, 2.384185791015625e-07 ;  /* 0x00000004ff097431 */ /* 0x001fe400000001ff */
[----:B------:R-:W5:Y:S01]  /*03a0*/  LDG.E.CONSTANT R15, desc[UR16][R2.64+-0x4] ;  /* 0xfffffc10020f7981 */ /* 0x000f62000c1e9900 */
[C---:B------:R-:W-:Y:S01]  /*03b0*/  IMAD.WIDE R6, R14.reuse, R7, UR10 ;  /* 0x0000000a0e067e25 */ /* 0x040fe2000f8e0207 */
[----:B------:R-:W-:Y:S02]  /*03c0*/  MOV R27, 0x4 ;  /* 0x00000004001b7802 */ /* 0x000fe40000000f00 */
[----:B------:R0:W5:Y:S04]  /*03d0*/  LDG.E.CONSTANT R4, desc[UR16][R4.64] ;  /* 0x0000001004047981 */ /* 0x000168000c1e9900 */
[----:B------:R-:W5:Y:S01]  /*03e0*/  LDG.E.CONSTANT R23, desc[UR16][R2.64] ;  /* 0x0000001002177981 */ /* 0x000f62000c1e9900 */
[----:B------:R-:W-:-:S03]  /*03f0*/  IMAD.WIDE R8, R14, R9, UR12 ;  /* 0x0000000c0e087e25 */ /* 0x000fc6000f8e0209 */
[----:B------:R-:W5:Y:S01]  /*0400*/  LDG.E.CONSTANT R7, desc[UR16][R6.64] ;  /* 0x0000001006077981 */ /* 0x000f62000c1e9900 */
[----:B-1----:R-:W-:-:S03]  /*0410*/  IMAD.WIDE R10, R14, R27, UR14 ;  /* 0x0000000e0e0a7e25 */ /* 0x002fc6000f8e021b */
[----:B------:R-:W5:Y:S04]  /*0420*/  LDG.E.CONSTANT R24, desc[UR16][R2.64+0x4] ;  /* 0x0000041002187981 */ /* 0x000f68000c1e9900 */
[----:B------:R-:W5:Y:S04]  /*0430*/  LDG.E.CONSTANT R8, desc[UR16][R8.64] ;  /* 0x0000001008087981 */ /* 0x000f68000c1e9900 */
[----:B------:R-:W5:Y:S04]  /*0440*/  LDG.E.CONSTANT R25, desc[UR16][R2.64+0x8] ;  /* 0x0000081002197981 */ /* 0x000f68000c1e9900 */
[----:B------:R-:W5:Y:S04]  /*0450*/  LDG.E.CONSTANT R10, desc[UR16][R10.64] ;  /* 0x000000100a0a7981 */ /* 0x000f68000c1e9900 */
[----:B------:R1:W5:Y:S01]  /*0460*/  LDG.E.CONSTANT R27, desc[UR16][R2.64+0xc] ;  /* 0x00000c10021b7981 */ /* 0x000362000c1e9900 */
[----:B------:R-:W-:-:S04]  /*0470*/  UIADD3 UR5, UPT, UPT, UR5, 0x8, URZ ;  /* 0x0000000805057890 */ /* 0x000fc8000fffe0ff */
[----:B------:R-:W-:Y:S01]  /*0480*/  UISETP.NE.AND UP1, UPT, UR5, URZ, UPT ;  /* 0x000000ff0500728c */ /* 0x000fe2000bf25270 */
[----:B0-----:R-:W-:Y:S02]  /*0490*/  MOV R5, UR18 ;  /* 0x0000001200057c02 */ /* 0x001fe40008000f00 */
[----:B-1----:R-:W-:Y:S02]  /*04a0*/  IADD3 R2, P0, PT, R2, 0x20, RZ ;  /* 0x0000002002027810 */ /* 0x002fe40007f1e0ff */
[----:B------:R-:W-:Y:S02]  /*04b0*/  LEA R14, R5, R14, 0x3 ;  /* 0x0000000e050e7211 */ /* 0x000fe400078e18ff */
[----:B------:R-:W-:Y:S01]  /*04c0*/  IADD3.X R3, PT, PT, RZ, R3, RZ, P0, !PT ;  /* 0x00000003ff037210 */ /* 0x000fe200007fe4ff */
[----:B--2---:R-:W-:-:S04]  /*04d0*/  FFMA R22, R21, R22, R12 ;  /* 0x0000001615167223 */ /* 0x004fc8000000000c */
[----:B---3--:R-:W-:-:S04]  /*04e0*/  FFMA R20, R19, R20, R22 ;  /* 0x0000001413147223 */ /* 0x008fc80000000016 */
[----:B----4-:R-:W-:-:S04]  /*04f0*/  FFMA R18, R17, R18, R20 ;  /* 0x0000001211127223 */ /* 0x010fc80000000014 */
[----:B-----5:R-:W-:-:S04]  /*0500*/  FFMA R16, R15, R16, R18 ;  /* 0x000000100f107223 */ /* 0x020fc80000000012 */
[----:B------:R-:W-:-:S04]  /*0510*/  FFMA R23, R23, R4, R16 ;  /* 0x0000000417177223 */ /* 0x000fc80000000010 */
[----:B------:R-:W-:-:S04]  /*0520*/  FFMA R24, R24, R7, R23 ;  /* 0x0000000718187223 */ /* 0x000fc80000000017 */
[----:B------:R-:W-:-:S04]  /*0530*/  FFMA R8, R25, R8, R24 ;  /* 0x0000000819087223 */ /* 0x000fc80000000018 */
[----:B------:R-:W-:Y:S01]  /*0540*/  FFMA R12, R27, R10, R8 ;  /* 0x0000000a1b0c7223 */ /* 0x000fe20000000008 */
[----:B------:R-:W-:Y:S06]  /*0550*/  BRA.U UP1, `(.L_x_8) ;  /* 0xfffffffd01347547 */ /* 0x000fec000b83ffff */
.L_x_7:
[----:B------:R-:W-:Y:S05]  /*0560*/  BRA.U !UP0, `(.L_x_6) ;  /* 0x0000000508447547 */ /* 0x000fea000b800000 */
[----:B------:R-:W-:Y:S01]  /*0570*/  UISETP.GE.U32.AND UP0, UPT, UR19, 0x4, UPT ;  /* 0x000000041300788c */ /* 0x000fe2000bf06070 */
[----:B------:R-:W-:Y:S01]  /*0580*/  IMAD R2, R13, UR18, RZ ;  /* 0x000000120d027c24 */ /* 0x000fe2000f8e02ff */
[----:B------:R-:W-:-:S04]  /*0590*/  ULOP3.LUT UR5, UR18, 0x3, URZ, 0xc0, !UPT ;  /* 0x0000000312057892 */ /* 0x000fc8000f8ec0ff */
[----:B------:R-:W-:-:S03]  /*05a0*/  UISETP.NE.AND UP1, UPT, UR5, URZ, UPT ;  /* 0x000000ff0500728c */ /* 0x000fc6000bf25270 */
[----:B------:R-:W-:Y:S08]  /*05b0*/  BRA.U !UP0, `(.L_x_9) ;  /* 0x00000001087c7547 */ /* 0x000ff0000b800000 */
[----:B------:R-:W0:Y:S01]  /*05c0*/  LDC.64 R6, c[0x0][0x390] ;  /* 0x0000e400ff067b82 */ /* 0x000e220000000a00 */
[----:B------:R-:W1:Y:S01]  /*05d0*/  LDCU.64 UR6, c[0x0][0x388] ;  /* 0x00007100ff0677ac */ /* 0x000e620008000a00 */
[----:B------:R-:W-:Y:S01]  /*05e0*/  IMAD.U32 R5, RZ, RZ, UR4 ;  /* 0x00000004ff057e24 */ /* 0x000fe2000f8e00ff */
[C---:B------:R-:W-:Y:S02]  /*05f0*/  IADD3 R3, PT, PT, R2.reuse, UR4, RZ ;  /* 0x0000000402037c10 */ /* 0x040fe4000fffe0ff */
[----:B------:R-:W-:Y:S01]  /*0600*/  MOV R11, UR18 ;  /* 0x00000012000b7c02 */ /* 0x000fe20008000f00 */
[----:B------:R-:W-:Y:S01]  /*0610*/  IMAD R5, R5, UR18, R0 ;  /* 0x0000001205057c24 */ /* 0x000fe2000f8e0200 */
[----:B------:R-:W-:Y:S01]  /*0620*/  IADD3 R14, P0, PT, R2, UR4, RZ ;  /* 0x00000004020e7c10 */ /* 0x000fe2000ff1e0ff */
[----:B------:R-:W2:Y:S01]  /*0630*/  LDC.64 R8, c[0x0][0x388] ;  /* 0x0000e200ff087b82 */ /* 0x000ea20000000a00 */
[----:B------:R-:W-:Y:S02]  /*0640*/  MOV R15, UR18 ;  /* 0x00000012000f7c02 */ /* 0x000fe40008000f00 */
[----:B------:R-:W-:Y:S01]  /*0650*/  MOV R17, UR18 ;  /* 0x0000001200117c02 */ /* 0x000fe20008000f00 */
[----:B0-----:R-:W-:-:S04]  /*0660*/  IMAD.WIDE R6, R5, 0x4, R6 ;  /* 0x0000000405067825 */ /* 0x001fc800078e0206 */
[----:B------:R-:W-:Y:S02]  /*0670*/  IMAD.WIDE.U32 R10, R11, 0x4, R6 ;  /* 0x000000040b0a7825 */ /* 0x000fe400078e0006 */
[----:B------:R-:W3:Y:S02]  /*0680*/  LDG.E.CONSTANT R6, desc[UR16][R6.64] ;  /* 0x0000001006067981 */ /* 0x000ee4000c1e9900 */
[----:B--2---:R-:W-:Y:S01]  /*0690*/  IMAD.WIDE.U32 R8, R3, 0x4, R8 ;  /* 0x0000000403087825 */ /* 0x004fe200078e0008 */
[----:B------:R-:W-:Y:S02]  /*06a0*/  IADD3.X R3, PT, PT, RZ, RZ, RZ, P0, !PT ;  /* 0x000000ffff037210 */ /* 0x000fe400007fe4ff */
[----:B-1----:R-:W-:-:S03]  /*06b0*/  LEA R4, P0, R14, UR6, 0x2 ;  /* 0x000000060e047c11 */ /* 0x002fc6000f8010ff */
[----:B------:R-:W3:Y:S01]  /*06c0*/  LDG.E.CONSTANT R9, desc[UR16][R8.64] ;  /* 0x0000001008097981 */ /* 0x000ee2000c1e9900 */
[----:B------:R-:W-:Y:S01]  /*06d0*/  LEA.HI.X R5, R14, UR7, R3, 0x2, P0 ;  /* 0x000000070e057c11 */ /* 0x000fe200080f1403 */
[----:B------:R-:W-:Y:S02]  /*06e0*/  IMAD.WIDE.U32 R14, R15, 0x4, R10 ;  /* 0x000000040f0e7825 */ /* 0x000fe400078e000a */
[----:B------:R-:W2:Y:S04]  /*06f0*/  LDG.E.CONSTANT R3, desc[UR16][R10.64] ;  /* 0x000000100a037981 */ /* 0x000ea8000c1e9900 */
[----:B------:R-:W2:Y:S01]  /*0700*/  LDG.E.CONSTANT R18, desc[UR16][R4.64+0x4] ;  /* 0x0000041004127981 */ /* 0x000ea2000c1e9900 */
[----:B------:R-:W-:-:S03]  /*0710*/  IMAD.WIDE.U32 R16, R17, 0x4, R14 ;  /* 0x0000000411107825 */ /* 0x000fc600078e000e */
[----:B------:R-:W4:Y:S04]  /*0720*/  LDG.E.CONSTANT R19, desc[UR16][R14.64] ;  /* 0x000000100e137981 */ /* 0x000f28000c1e9900 */
[----:B------:R-:W4:Y:S04]  /*0730*/  LDG.E.CONSTANT R20, desc[UR16][R4.64+0x8] ;  /* 0x0000081004147981 */ /* 0x000f28000c1e9900 */
[----:B------:R-:W5:Y:S04]  /*0740*/  LDG.E.CONSTANT R22, desc[UR16][R4.64+0xc] ;  /* 0x00000c1004167981 */ /* 0x000f68000c1e9900 */
[----:B------:R-:W5:Y:S01]  /*0750*/  LDG.E.CONSTANT R16, desc[UR16][R16.64] ;  /* 0x0000001010107981 */ /* 0x000f62000c1e9900 */
[----:B------:R-:W-:Y:S01]  /*0760*/  UIADD3 UR4, UPT, UPT, UR4, 0x4, URZ ;  /* 0x0000000404047890 */ /* 0x000fe2000fffe0ff */
[----:B---3--:R-:W-:-:S04]  /*0770*/  FFMA R9, R9, R6, R12 ;  /* 0x0000000609097223 */ /* 0x008fc8000000000c */
[----:B--2---:R-:W-:-:S04]  /*0780*/  FFMA R3, R18, R3, R9 ;  /* 0x0000000312037223 */ /* 0x004fc80000000009 */
[----:B----4-:R-:W-:-:S04]  /*0790*/  FFMA R3, R20, R19, R3 ;  /* 0x0000001314037223 */ /* 0x010fc80000000003 */
[----:B-----5:R-:W-:-:S07]  /*07a0*/  FFMA R12, R22, R16, R3 ;  /* 0x00000010160c7223 */ /* 0x020fce0000000003 */
.L_x_9:
[----:B------:R-:W-:Y:S05]  /*07b0*/  BRA.U !UP1, `(.L_x_6) ;  /* 0x0000000109b07547 */ /* 0x000fea000b800000 */
[----:B------:R-:W-:Y:S01]  /*07c0*/  UISETP.NE.AND UP0, UPT, UR5, 0x1, UPT ;  /* 0x000000010500788c */ /* 0x000fe2000bf05270 */
[----:B------:R-:W-:Y:S01]  /*07d0*/  MOV R9, UR4 ;  /* 0x0000000400097c02 */ /* 0x000fe20008000f00 */
[----:B------:R-:W-:Y:S02]  /*07e0*/  ULOP3.LUT UR5, UR18, 0x1, URZ, 0xc0, !UPT ;  /* 0x0000000112057892 */ /* 0x000fe4000f8ec0ff */
[----:B------:R-:W-:Y:S02]  /*07f0*/  MOV R17, UR18 ;  /* 0x0000001200117c02 */ /* 0x000fe40008000f00 */
[----:B------:R-:W-:Y:S01]  /*0800*/  UISETP.NE.U32.AND UP1, UPT, UR5, 0x1, UPT ;  /* 0x000000010500788c */ /* 0x000fe2000bf25070 */
[----:B------:R-:W-:-:S04]  /*0810*/  PLOP3.LUT P1, PT, PT, PT, UP0, 0x80, 0x8 ;  /* 0x000000000008781c */ /* 0x000fc80003f2f008 */
[----:B------:R-:W0:Y:S01]  /*0820*/  @UP0 LDCU.64 UR6, c[0x0][0x388] ;  /* 0x00007100ff0607ac */ /* 0x000e220008000a00 */
[----:B------:R-:W-:Y:S01]  /*0830*/  PLOP3.LUT P0, PT, PT, PT, UP1, 0x80, 0x8 ;  /* 0x000000000008781c */ /* 0x000fe20003f0f018 */
[----:B------:R-:W1:Y:S01]  /*0840*/  @UP0 LDCU.64 UR8, c[0x0][0x390] ;  /* 0x00007200ff0807ac */ /* 0x000e620008000a00 */
[----:B------:R-:W2:Y:S06]  /*0850*/  @UP0 LDCU.64 UR10, c[0x0][0x388] ;  /* 0x00007100ff0a07ac */ /* 0x000eac0008000a00 */
[C---:B------:R-:W-:Y:S02]  /*0860*/  @P1 IADD3 R3, PT, PT, R2.reuse, UR4, RZ ;  /* 0x0000000402031c10 */ /* 0x040fe4000fffe0ff */
[----:B------:R-:W-:Y:S01]  /*0870*/  @P1 IADD3 R5, P2, PT, R2, UR4, RZ ;  /* 0x0000000402051c10 */ /* 0x000fe2000ff5e0ff */
[----:B------:R-:W3:Y:S03]  /*0880*/  @!UP1 LDCU.64 UR12, c[0x0][0x388] ;  /* 0x00007100ff0c97ac */ /* 0x000ee60008000a00 */
[----:B------:R-:W-:Y:S01]  /*0890*/  @P1 IADD3.X R8, PT, PT, RZ, RZ, RZ, P2, !PT ;  /* 0x000000ffff081210 */ /* 0x000fe200017fe4ff */
[----:B------:R-:W-:Y:S01]  /*08a0*/  @UP0 UIADD3 UR4, UPT, UPT, UR4, 0x2, URZ ;  /* 0x0000000204040890 */ /* 0x000fe2000fffe0ff */
[----:B0-----:R-:W-:-:S02]  /*08b0*/  MOV R14, UR6 ;  /* 0x00000006000e7c02 */ /* 0x001fc40008000f00 */
[----:B------:R-:W-:Y:S01]  /*08c0*/  MOV R15, UR7 ;  /* 0x00000007000f7c02 */ /* 0x000fe20008000f00 */
[----:B------:R-:W0:Y:S01]  /*08d0*/  @!UP1 LDCU.64 UR6, c[0x0][0x390] ;  /* 0x00007200ff0697ac */ /* 0x000e220008000a00 */
[----:B-1----:R-:W-:Y:S01]  /*08e0*/  MOV R7, UR9 ;  /* 0x0000000900077c02 */ /* 0x002fe20008000f00 */
[----:B------:R-:W-:Y:S02]  /*08f0*/  IMAD.U32 R6, RZ, RZ, UR8 ;  /* 0x00000008ff067e24 */ /* 0x000fe4000f8e00ff */
[----:B------:R-:W-:Y:S01]  /*0900*/  @P1 IMAD.WIDE.U32 R14, R3, 0x4, R14 ;  /* 0x00000004030e1825 */ /* 0x000fe200078e000e */
[----:B--2---:R-:W-:-:S03]  /*0910*/  @P1 LEA R4, P2, R5, UR10, 0x2 ;  /* 0x0000000a05041c11 */ /* 0x004fc6000f8410ff */
[----:B------:R-:W-:Y:S01]  /*0920*/  @P1 IMAD R3, R9, UR18, R0 ;  /* 0x0000001209031c24 */ /* 0x000fe2000f8e0200 */
[----:B------:R-:W-:-:S03]  /*0930*/  MOV R21, UR4 ;  /* 0x0000000400157c02 */ /* 0x000fc60008000f00 */
[----:B------:R-:W-:Y:S01]  /*0940*/  @P1 IMAD.WIDE R6, R3, 0x4, R6 ;  /* 0x0000000403061825 */ /* 0x000fe200078e0206 */
[----:B------:R-:W-:Y:S01]  /*0950*/  @P1 LEA.HI.X R5, R5, UR11, R8, 0x2, P2 ;  /* 0x0000000b05051c11 */ /* 0x000fe200090f1408 */
[----:B------:R-:W2:Y:S01]  /*0960*/  @P1 LDG.E.CONSTANT R3, desc[UR16][R14.64] ;  /* 0x000000100e031981 */ /* 0x000ea2000c1e9900 */
[----:B---3--:R-:W-:Y:S01]  /*0970*/  MOV R8, UR12 ;  /* 0x0000000c00087c02 */ /* 0x008fe20008000f00 */
[----:B------:R-:W-:Y:S01]  /*0980*/  @!P0 IMAD R21, R21, UR18, R0 ;  /* 0x0000001215158c24 */ /* 0x000fe2000f8e0200 */
[----:B------:R-:W-:Y:S01]  /*0990*/  MOV R9, UR13 ;  /* 0x0000000d00097c02 */ /* 0x000fe20008000f00 */
[----:B------:R-:W-:Y:S01]  /*09a0*/  @P1 IMAD.WIDE.U32 R16, R17, 0x4, R6 ;  /* 0x0000000411101825 */ /* 0x000fe200078e0006 */
[----:B------:R-:W-:Y:S01]  /*09b0*/  @!P0 IADD3 R19, PT, PT, R2, UR4, RZ ;  /* 0x0000000402138c10 */ /* 0x000fe2000fffe0ff */
[----:B------:R-:W2:Y:S01]  /*09c0*/  @P1 LDG.E.CONSTANT R6, desc[UR16][R6.64] ;  /* 0x0000001006061981 */ /* 0x000ea2000c1e9900 */
[----:B0-----:R-:W-:Y:S02]  /*09d0*/  MOV R10, UR6 ;  /* 0x00000006000a7c02 */ /* 0x001fe40008000f00 */
[----:B------:R-:W-:Y:S01]  /*09e0*/  MOV R11, UR7 ;  /* 0x00000007000b7c02 */ /* 0x000fe20008000f00 */
[----:B------:R-:W-:Y:S01]  /*09f0*/  @!P0 IMAD.WIDE.U32 R8, R19, 0x4, R8 ;  /* 0x0000000413088825 */ /* 0x000fe200078e0008 */
[----:B------:R-:W3:Y:S03]  /*0a00*/  @P1 LDG.E.CONSTANT R16, desc[UR16][R16.64] ;  /* 0x0000001010101981 */ /* 0x000ee6000c1e9900 */
[----:B------:R-:W-:Y:S01]  /*0a10*/  @!P0 IMAD.WIDE R10, R21, 0x4, R10 ;  /* 0x00000004150a8825 */ /* 0x000fe200078e020a */
[----:B------:R-:W3:Y:S04]  /*0a20*/  @P1 LDG.E.CONSTANT R4, desc[UR16][R4.64+0x4] ;  /* 0x0000041004041981 */ /* 0x000ee8000c1e9900 */
[----:B------:R-:W4:Y:S04]  /*0a30*/  @!P0 LDG.E.CONSTANT R9, desc[UR16][R8.64] ;  /* 0x0000001008098981 */ /* 0x000f28000c1e9900 */
[----:B------:R-:W4:Y:S01]  /*0a40*/  @!P0 LDG.E.CONSTANT R10, desc[UR16][R10.64] ;  /* 0x000000100a0a8981 */ /* 0x000f22000c1e9900 */
[----:B--2---:R-:W-:-:S04]  /*0a50*/  @P1 FFMA R3, R3, R6, R12 ;  /* 0x0000000603031223 */ /* 0x004fc8000000000c */
[----:B---3--:R-:W-:-:S04]  /*0a60*/  @P1 FFMA R12, R4, R16, R3 ;  /* 0x00000010040c1223 */ /* 0x008fc80000000003 */
[----:B----4-:R-:W-:-:S07]  /*0a70*/  @!P0 FFMA R12, R9, R10, R12 ;  /* 0x0000000a090c8223 */ /* 0x010fce000000000c */
.L_x_6:
[----:B------:R-:W0:Y:S01]  /*0a80*/  LDC.64 R2, c[0x0][0x398] ;  /* 0x0000e600ff027b82 */ /* 0x000e220000000a00 */
[----:B------:R-:W-:-:S04]  /*0a90*/  IMAD R13, R13, UR18, R0 ;  /* 0x000000120d0d7c24 */ /* 0x000fc8000f8e0200 */
[----:B0-----:R-:W-:-:S05]  /*0aa0*/  IMAD.WIDE R2, R13, 0x4, R2 ;  /* 0x000000040d027825 */ /* 0x001fca00078e0202 */
[----:B------:R-:W-:Y:S01]  /*0ab0*/  STG.E desc[UR16][R2.64], R12 ;  /* 0x0000000c02007986 */ /* 0x000fe2000c101910 */
[----:B------:R-:W-:Y:S05]  /*0ac0*/  EXIT ;  /* 0x000000000000794d */ /* 0x000fea0003800000 */
.L_x_10:
        /* <DEDUP_REMOVED lines=11> */
.L_x_13:


//--------------------- .nv.shared._Z5mxmV3iPKfS0_Pf --------------------------
	.section	.nv.shared._Z5mxmV3iPKfS0_Pf,"aw",@nobits
	.sectionflags	@""
	.align	4
.nv.shared._Z5mxmV3iPKfS0_Pf:
	.zero		9344


//--------------------- .nv.shared.reserved.0     --------------------------
	.section	.nv.shared.reserved.0,"aw",@nobits
	.weak		__nv_reservedSMEM_offset_0_alias
	.size		__nv_reservedSMEM_offset_0_alias, 0, 64
	.other		__nv_reservedSMEM_offset_0_alias,@"STO_CUDA_RESERVED_SHARED STV_DEFAULT"
__nv_reservedSMEM_offset_0_alias:
	.zero		0
	.zero		64


//--------------------- .nv.shared._Z5mxmV2iPKfS0_Pf --------------------------
	.section	.nv.shared._Z5mxmV2iPKfS0_Pf,"aw",@nobits
	.sectionflags	@""
	.align	4
.nv.shared._Z5mxmV2iPKfS0_Pf:
	.zero		9216


//--------------------- .nv.constant0._Z5mxmV3iPKfS0_Pf --------------------------
	.section	.nv.constant0._Z5mxmV3iPKfS0_Pf,"a",@progbits
	.sectionflags	@""
	.align	4
.nv.constant0._Z5mxmV3iPKfS0_Pf:
	.zero		928


//--------------------- .nv.constant0._Z5mxmV2iPKfS0_Pf --------------------------
	.section	.nv.constant0._Z5mxmV2iPKfS0_Pf,"a",@progbits
	.sectionflags	@""
	.align	4
.nv.constant0._Z5mxmV2iPKfS0_Pf:
	.zero		928


//--------------------- .nv.constant0._Z5mxmV1iPKfS0_Pf --------------------------
	.section	.nv.constant0._Z5mxmV1iPKfS0_Pf,"a",@progbits
	.sectionflags	@""
	.align	4
.nv.constant0._Z5mxmV1iPKfS0_Pf:
	.zero		928


//--------------------- SYMBOLS --------------------------

	.type		.nv.reservedSmem.offset0,@object
	.size		.nv.reservedSmem.offset0,0x4
	.type		.nv.reservedSmem.cap,@object
	.size		.nv.reservedSmem.cap,0x4
